	.target	sm_100a

	.elftype	@"ET_EXEC"


//--------------------- .note.nv.tkinfo           --------------------------
	.section	.note.nv.tkinfo,"",@"SHT_NOTE"
	.sectionflags	@"SHF_NOTE_NV_TKINFO"
	.tkinfo
        /*0018*/ 	.word	0x00000002
        /*0030*/ 	.string	""
        /*0030*/ 	.string	"ptxas"
        /*0030*/ 	.string	"Cuda compilation tools, release 13.0, V13.0.88"
        /*0030*/ 	.string	"Build cuda_13.0.r13.0/compiler.36424714_0"
        /*0030*/ 	.string	"-arch sm_100a -m 64 "



//--------------------- .note.nv.cuinfo           --------------------------
	.section	.note.nv.cuinfo,"",@"SHT_NOTE"
	.sectionflags	@"SHF_NOTE_NV_CUINFO"
        /*0018*/ 	.short	0x0002
        /*001a*/ 	.short	0x0064
        /*001c*/ 	.short	0x0082
	.zero		2


//--------------------- .nv.info                  --------------------------
	.section	.nv.info,"",@"SHT_CUDA_INFO"
	.align	4


	//----- nvinfo : EIATTR_REGCOUNT
	.align		4
        /*0000*/ 	.byte	0x04, 0x2f
        /*0002*/ 	.short	(.L_19 - .L_18)
	.align		4
.L_18:
        /*0004*/ 	.word	index@(_ZN7cutlass13device_kernelINS_4gemm6kernel13GemmUniversalIN4cute5tupleIJiiiiEEENS1_10collective13CollectiveMmaINS1_35MainloopSm100TmaUmmaWarpSpecializedILi7ELi2ELi4ENS5_IJNS4_1CILi1EEESB_SB_EEEEENS5_IJNSA_ILi128EEESE_NSA_ILi64EEEEEEaNS5_IJlSB_lEEEaSH_NS4_8TiledMMAINS4_8MMA_AtomIJNS4_15SM100_MMA_S8_SSIaaiLi128ELi128ELNS4_4UMMA5MajorE0ELSM_0ELNSL_8SaturateE0EEEEEENS4_6LayoutISC_NS5_IJNSA_ILi0EEESR_SR_EEEEENS5_IJNS4_10UnderscoreESU_SU_EEEEENS4_13SM90_TMA_LOADENS4_14ComposedLayoutINS4_7SwizzleILi2ELi4ELi3EEENS4_18smem_ptr_flag_bitsILi8EEENSQ_INS5_IJNSA_ILi8EEESF_EEENS5_IJSF_SB_EEEEEEEvNS4_8identityESX_S17_vS18_EENS_8epilogue10collective18CollectiveEpilogueINS1A_23Sm100TmaWarpSpecializedILi2ELi2ELi64ELb0ELb0EEEJSG_NS5_IJNSQ_ISE_SB_EENSQ_ISF_SB_EEEEEaSH_aSH_NS1A_6fusion15FusionCallbacksIS1E_NS1I_17LinearCombinationIaiaiLNS_15FloatRoundStyleE2EEESG_S1H_JEEENS4_5SM1004TMEM4LOAD26SM100_TMEM_LOAD_32dp32b64xESX_S17_NS4_39AutoVectorizingCopyWithAssumedAlignmentILi128EEENS4_14SM90_TMA_STOREES17_S1T_S1T_EEEvvEEEEvNT_6ParamsE)
        /*0008*/ 	.word	0x000000af


	//----- nvinfo : EIATTR_FRAME_SIZE
	.align		4
.L_19:
        /*000c*/ 	.byte	0x04, 0x11
        /*000e*/ 	.short	(.L_21 - .L_20)
	.align		4
.L_20:
        /*0010*/ 	.word	index@($__internal_2_$__cuda_sm10x_tcgen05_guardrail_trap_unallocated_columns_being_dealloced)
        /*0014*/ 	.word	0x00000000


	//----- nvinfo : EIATTR_FRAME_SIZE
	.align		4
.L_21:
        /*0018*/ 	.byte	0x04, 0x11
        /*001a*/ 	.short	(.L_23 - .L_22)
	.align		4
.L_22:
        /*001c*/ 	.word	index@($__internal_1_$__cuda_sm10x_tcgen05_guardrail_trap_phase_invalid_during_alloc)
        /*0020*/ 	.word	0x00000000


	//----- nvinfo : EIATTR_FRAME_SIZE
	.align		4
.L_23:
        /*0024*/ 	.byte	0x04, 0x11
        /*0026*/ 	.short	(.L_25 - .L_24)
	.align		4
.L_24:
        /*0028*/ 	.word	index@($__internal_0_$__cuda_sm10x_tcgen05_guardrail_trap_col_being_dealloced_not_returned_by_alloc)
        /*002c*/ 	.word	0x00000000


	//----- nvinfo : EIATTR_FRAME_SIZE
	.align		4
.L_25:
        /*0030*/ 	.byte	0x04, 0x11
        /*0032*/ 	.short	(.L_27 - .L_26)
	.align		4
.L_26:
        /*0034*/ 	.word	index@(_ZN7cutlass13device_kernelINS_4gemm6kernel13GemmUniversalIN4cute5tupleIJiiiiEEENS1_10collective13CollectiveMmaINS1_35MainloopSm100TmaUmmaWarpSpecializedILi7ELi2ELi4ENS5_IJNS4_1CILi1EEESB_SB_EEEEENS5_IJNSA_ILi128EEESE_NSA_ILi64EEEEEEaNS5_IJlSB_lEEEaSH_NS4_8TiledMMAINS4_8MMA_AtomIJNS4_15SM100_MMA_S8_SSIaaiLi128ELi128ELNS4_4UMMA5MajorE0ELSM_0ELNSL_8SaturateE0EEEEEENS4_6LayoutISC_NS5_IJNSA_ILi0EEESR_SR_EEEEENS5_IJNS4_10UnderscoreESU_SU_EEEEENS4_13SM90_TMA_LOADENS4_14ComposedLayoutINS4_7SwizzleILi2ELi4ELi3EEENS4_18smem_ptr_flag_bitsILi8EEENSQ_INS5_IJNSA_ILi8EEESF_EEENS5_IJSF_SB_EEEEEEEvNS4_8identityESX_S17_vS18_EENS_8epilogue10collective18CollectiveEpilogueINS1A_23Sm100TmaWarpSpecializedILi2ELi2ELi64ELb0ELb0EEEJSG_NS5_IJNSQ_ISE_SB_EENSQ_ISF_SB_EEEEEaSH_aSH_NS1A_6fusion15FusionCallbacksIS1E_NS1I_17LinearCombinationIaiaiLNS_15FloatRoundStyleE2EEESG_S1H_JEEENS4_5SM1004TMEM4LOAD26SM100_TMEM_LOAD_32dp32b64xESX_S17_NS4_39AutoVectorizingCopyWithAssumedAlignmentILi128EEENS4_14SM90_TMA_STOREES17_S1T_S1T_EEEvvEEEEvNT_6ParamsE)
        /*0038*/ 	.word	0x00000000


	//----- nvinfo : EIATTR_MIN_STACK_SIZE
	.align		4
.L_27:
        /*003c*/ 	.byte	0x04, 0x12
        /*003e*/ 	.short	(.L_29 - .L_28)
	.align		4
.L_28:
        /*0040*/ 	.word	index@(_ZN7cutlass13device_kernelINS_4gemm6kernel13GemmUniversalIN4cute5tupleIJiiiiEEENS1_10collective13CollectiveMmaINS1_35MainloopSm100TmaUmmaWarpSpecializedILi7ELi2ELi4ENS5_IJNS4_1CILi1EEESB_SB_EEEEENS5_IJNSA_ILi128EEESE_NSA_ILi64EEEEEEaNS5_IJlSB_lEEEaSH_NS4_8TiledMMAINS4_8MMA_AtomIJNS4_15SM100_MMA_S8_SSIaaiLi128ELi128ELNS4_4UMMA5MajorE0ELSM_0ELNSL_8SaturateE0EEEEEENS4_6LayoutISC_NS5_IJNSA_ILi0EEESR_SR_EEEEENS5_IJNS4_10UnderscoreESU_SU_EEEEENS4_13SM90_TMA_LOADENS4_14ComposedLayoutINS4_7SwizzleILi2ELi4ELi3EEENS4_18smem_ptr_flag_bitsILi8EEENSQ_INS5_IJNSA_ILi8EEESF_EEENS5_IJSF_SB_EEEEEEEvNS4_8identityESX_S17_vS18_EENS_8epilogue10collective18CollectiveEpilogueINS1A_23Sm100TmaWarpSpecializedILi2ELi2ELi64ELb0ELb0EEEJSG_NS5_IJNSQ_ISE_SB_EENSQ_ISF_SB_EEEEEaSH_aSH_NS1A_6fusion15FusionCallbacksIS1E_NS1I_17LinearCombinationIaiaiLNS_15FloatRoundStyleE2EEESG_S1H_JEEENS4_5SM1004TMEM4LOAD26SM100_TMEM_LOAD_32dp32b64xESX_S17_NS4_39AutoVectorizingCopyWithAssumedAlignmentILi128EEENS4_14SM90_TMA_STOREES17_S1T_S1T_EEEvvEEEEvNT_6ParamsE)
        /*0044*/ 	.word	0x00000000
.L_29:


//--------------------- .nv.compat                --------------------------
	.section	.nv.compat,"",@"SHT_CUDA_COMPAT_INFO"
	.align	4
        /*0000*/ 	.byte	0x02, 0x09, 0x01, 0x00, 0x02, 0x02, 0x03, 0x00, 0x02, 0x05, 0x06, 0x00, 0x03, 0x07, 0x01, 0x01
        /*0010*/ 	.byte	0x02, 0x03, 0x01, 0x00, 0x02, 0x06, 0x01, 0x00, 0x04, 0x0b, 0x08, 0x00, 0x01, 0x00, 0x00, 0x00
        /*0020*/ 	.byte	0x00, 0x00, 0x00, 0x00


//--------------------- .nv.info._ZN7cutlass13device_kernelINS_4gemm6kernel13GemmUniversalIN4cute5tupleIJiiiiEEENS1_10collective13CollectiveMmaINS1_35MainloopSm100TmaUmmaWarpSpecializedILi7ELi2ELi4ENS5_IJNS4_1CILi1EEESB_SB_EEEEENS5_IJNSA_ILi128EEESE_NSA_ILi64EEEEEEaNS5_IJlSB_lEEEaSH_NS4_8TiledMMAINS4_8MMA_AtomIJNS4_15SM100_MMA_S8_SSIaaiLi128ELi128ELNS4_4UMMA5MajorE0ELSM_0ELNSL_8SaturateE0EEEEEENS4_6LayoutISC_NS5_IJNSA_ILi0EEESR_SR_EEEEENS5_IJNS4_10UnderscoreESU_SU_EEEEENS4_13SM90_TMA_LOADENS4_14ComposedLayoutINS4_7SwizzleILi2ELi4ELi3EEENS4_18smem_ptr_flag_bitsILi8EEENSQ_INS5_IJNSA_ILi8EEESF_EEENS5_IJSF_SB_EEEEEEEvNS4_8identityESX_S17_vS18_EENS_8epilogue10collective18CollectiveEpilogueINS1A_23Sm100TmaWarpSpecializedILi2ELi2ELi64ELb0ELb0EEEJSG_NS5_IJNSQ_ISE_SB_EENSQ_ISF_SB_EEEEEaSH_aSH_NS1A_6fusion15FusionCallbacksIS1E_NS1I_17LinearCombinationIaiaiLNS_15FloatRoundStyleE2EEESG_S1H_JEEENS4_5SM1004TMEM4LOAD26SM100_TMEM_LOAD_32dp32b64xESX_S17_NS4_39AutoVectorizingCopyWithAssumedAlignmentILi128EEENS4_14SM90_TMA_STOREES17_S1T_S1T_EEEvvEEEEvNT_6ParamsE --------------------------
	.section	.nv.info._ZN7cutlass13device_kernelINS_4gemm6kernel13GemmUniversalIN4cute5tupleIJiiiiEEENS1_10collective13CollectiveMmaINS1_35MainloopSm100TmaUmmaWarpSpecializedILi7ELi2ELi4ENS5_IJNS4_1CILi1EEESB_SB_EEEEENS5_IJNSA_ILi128EEESE_NSA_ILi64EEEEEEaNS5_IJlSB_lEEEaSH_NS4_8TiledMMAINS4_8MMA_AtomIJNS4_15SM100_MMA_S8_SSIaaiLi128ELi128ELNS4_4UMMA5MajorE0ELSM_0ELNSL_8SaturateE0EEEEEENS4_6LayoutISC_NS5_IJNSA_ILi0EEESR_SR_EEEEENS5_IJNS4_10UnderscoreESU_SU_EEEEENS4_13SM90_TMA_LOADENS4_14ComposedLayoutINS4_7SwizzleILi2ELi4ELi3EEENS4_18smem_ptr_flag_bitsILi8EEENSQ_INS5_IJNSA_ILi8EEESF_EEENS5_IJSF_SB_EEEEEEEvNS4_8identityESX_S17_vS18_EENS_8epilogue10collective18CollectiveEpilogueINS1A_23Sm100TmaWarpSpecializedILi2ELi2ELi64ELb0ELb0EEEJSG_NS5_IJNSQ_ISE_SB_EENSQ_ISF_SB_EEEEEaSH_aSH_NS1A_6fusion15FusionCallbacksIS1E_NS1I_17LinearCombinationIaiaiLNS_15FloatRoundStyleE2EEESG_S1H_JEEENS4_5SM1004TMEM4LOAD26SM100_TMEM_LOAD_32dp32b64xESX_S17_NS4_39AutoVectorizingCopyWithAssumedAlignmentILi128EEENS4_14SM90_TMA_STOREES17_S1T_S1T_EEEvvEEEEvNT_6ParamsE,"",@"SHT_CUDA_INFO"
	.sectionflags	@""
	.align	4


	//----- nvinfo : EIATTR_CUDA_API_VERSION
	.align		4
        /*0000*/ 	.byte	0x04, 0x37
        /*0002*/ 	.short	(.L_31 - .L_30)
.L_30:
        /*0004*/ 	.word	0x00000082


	//----- nvinfo : EIATTR_KPARAM_INFO
	.align		4
.L_31:
        /*0008*/ 	.byte	0x04, 0x17
        /*000a*/ 	.short	(.L_33 - .L_32)
.L_32:
        /*000c*/ 	.word	0x00000000
        /*0010*/ 	.short	0x0000
        /*0012*/ 	.short	0x0000
        /*0014*/ 	.byte	0x00, 0xf0, 0x01, 0x20


	//----- nvinfo : EIATTR_AT_ENTRY_FRAGMENTS
	.align		4
.L_33:
        /*0018*/ 	.byte	0x04, 0x4f
        /*001a*/ 	.short	(.L_35 - .L_34)


	//   ....[0]....
.L_34:
        /*001c*/ 	.word	0x00000006


	//----- nvinfo : EIATTR_RESERVED_SMEM_USED
	.align		4
.L_35:
        /*0020*/ 	.byte	0x01, 0x41
	.zero		2


	//----- nvinfo : EIATTR_SPARSE_MMA_MASK
	.align		4
        /*0024*/ 	.byte	0x03, 0x50
        /*0026*/ 	.short	0x0000


	//----- nvinfo : EIATTR_TCGEN05_1CTA_USED
	.align		4
        /*0028*/ 	.byte	0x01, 0x51
	.zero		2


	//----- nvinfo : EIATTR_MAXREG_COUNT
	.align		4
        /*002c*/ 	.byte	0x03, 0x1b
        /*002e*/ 	.short	0x00ff


	//----- nvinfo : EIATTR_NUM_BARRIERS
	.align		4
        /*0030*/ 	.byte	0x02, 0x4c
        /*0032*/ 	.byte	0x07
	.zero		1


	//----- nvinfo : EIATTR_EXTERNS
	.align		4
        /*0034*/ 	.byte	0x04, 0x0f
        /*0036*/ 	.short	(.L_37 - .L_36)


	//   ....[0]....
	.align		4
.L_36:
        /*0038*/ 	.word	index@(__assertfail)


	//----- nvinfo : EIATTR_MERCURY_ISA_VERSION
	.align		4
.L_37:
        /*003c*/ 	.byte	0x03, 0x5f
        /*003e*/ 	.short	0x0101


	//----- nvinfo : EIATTR_INT_WARP_WIDE_INSTR_OFFSETS
	.align		4
        /*0040*/ 	.byte	0x04, 0x31
        /*0042*/ 	.short	(.L_39 - .L_38)


	//   ....[0]....
.L_38:
        /*0044*/ 	.word	0x00001df0


	//   ....[1]....
        /*0048*/ 	.word	0x00003910


	//   ....[2]....
        /*004c*/ 	.word	0x00003930


	//   ....[3]....
        /*0050*/ 	.word	0x00003960


	//   ....[4]....
        /*0054*/ 	.word	0x00004290


	//   ....[5]....
        /*0058*/ 	.word	0x00004300


	//   ....[6]....
        /*005c*/ 	.word	0x000044e0


	//   ....[7]....
        /*0060*/ 	.word	0x00004640


	//----- nvinfo : EIATTR_COOP_GROUP_MASK_REGIDS
	.align		4
.L_39:
        /*0064*/ 	.byte	0x04, 0x29
        /*0066*/ 	.short	(.L_41 - .L_40)


	//   ....[0]....
.L_40:
        /*0068*/ 	.word	0xffffffff


	//   ....[1]....
        /*006c*/ 	.word	0xffffffff


	//   ....[2]....
        /*0070*/ 	.word	0xffffffff


	//   ....[3]....
        /*0074*/ 	.word	0xffffffff


	//   ....[4]....
        /*0078*/ 	.word	0xffffffff


	//   ....[5]....
        /*007c*/ 	.word	0xffffffff


	//   ....[6]....
        /*0080*/ 	.word	0xffffffff


	//   ....[7]....
        /*0084*/ 	.word	0xffffffff


	//   ....[8]....
        /*0088*/ 	.word	0xffffffff


	//   ....[9]....
        /*008c*/ 	.word	0xffffffff


	//   ....[10]....
        /*0090*/ 	.word	0xffffffff


	//   ....[11]....
        /*0094*/ 	.word	0xffffffff


	//   ....[12]....
        /*0098*/ 	.word	0xffffffff


	//----- nvinfo : EIATTR_COOP_GROUP_INSTR_OFFSETS
	.align		4
.L_41:
        /*009c*/ 	.byte	0x04, 0x28
        /*009e*/ 	.short	(.L_43 - .L_42)


	//   ....[0]....
.L_42:
        /*00a0*/ 	.word	0x00000090


	//   ....[1]....
        /*00a4*/ 	.word	0x000004d0


	//   ....[2]....
        /*00a8*/ 	.word	0x000006a0


	//   ....[3]....
        /*00ac*/ 	.word	0x00000800


	//   ....[4]....
        /*00b0*/ 	.word	0x00000900


	//   ....[5]....
        /*00b4*/ 	.word	0x00000a70


	//   ....[6]....
        /*00b8*/ 	.word	0x00000c10


	//   ....[7]....
        /*00bc*/ 	.word	0x00001cd0


	//   ....[8]....
        /*00c0*/ 	.word	0x00002c60


	//   ....[9]....
        /*00c4*/ 	.word	0x00002e70


	//   ....[10]....
        /*00c8*/ 	.word	0x00002ea0


	//   ....[11]....
        /*00cc*/ 	.word	0x000037f0


	//   ....[12]....
        /*00d0*/ 	.word	0x00003a20


	//----- nvinfo : EIATTR_VRC_CTA_INIT_COUNT
	.align		4
.L_43:
        /*00d4*/ 	.byte	0x02, 0x4a
        /*00d6*/ 	.byte	0x80
	.zero		1


	//----- nvinfo : EIATTR_SYSCALL_OFFSETS
	.align		4
        /*00d8*/ 	.byte	0x04, 0x46
        /*00da*/ 	.short	(.L_45 - .L_44)


	//   ....[0]....
.L_44:
        /*00dc*/ 	.word	0x00005080


	//   ....[1]....
        /*00e0*/ 	.word	0x000051c0


	//   ....[2]....
        /*00e4*/ 	.word	0x00005a20


	//   ....[3]....
        /*00e8*/ 	.word	0x00007020


	//----- nvinfo : EIATTR_MBARRIER_INSTR_OFFSETS
	.align		4
.L_45:
        /*00ec*/ 	.byte	0x04, 0x39
        /*00ee*/ 	.short	(.L_47 - .L_46)


	//   ....[0]....
.L_46:
        /*00f0*/ 	.word	0x000005b0
        /*00f4*/ 	.word	0x000000ff
        /*00f8*/ 	.word	0x00000000
        /*00fc*/ 	.short	0x0100
        /*00fe*/ 	.byte	0x05
	.zero		1


	//   ....[1]....
        /*0100*/ 	.word	0x000005c0
        /*0104*/ 	.word	0x000000ff
        /*0108*/ 	.word	0x00000038
        /*010c*/ 	.short	0x0100
        /*010e*/ 	.byte	0x05
	.zero		1


	//   ....[2]....
        /*0110*/ 	.word	0x000005d0
        /*0114*/ 	.word	0x000000ff
        /*0118*/ 	.word	0x00000008
        /*011c*/ 	.short	0x0100
        /*011e*/ 	.byte	0x05
	.zero		1


	//   ....[3]....
        /*0120*/ 	.word	0x000005e0
        /*0124*/ 	.word	0x000000ff
        /*0128*/ 	.word	0x00000040
        /*012c*/ 	.short	0x0100
        /*012e*/ 	.byte	0x05
	.zero		1


	//   ....[4]....
        /*0130*/ 	.word	0x000005f0
        /*0134*/ 	.word	0x000000ff
        /*0138*/ 	.word	0x00000010
        /*013c*/ 	.short	0x0100
        /*013e*/ 	.byte	0x05
	.zero		1


	//   ....[5]....
        /*0140*/ 	.word	0x00000600
        /*0144*/ 	.word	0x000000ff
        /*0148*/ 	.word	0x00000048
        /*014c*/ 	.short	0x0100
        /*014e*/ 	.byte	0x05
	.zero		1


	//   ....[6]....
        /*0150*/ 	.word	0x00000610
        /*0154*/ 	.word	0x000000ff
        /*0158*/ 	.word	0x00000018
        /*015c*/ 	.short	0x0100
        /*015e*/ 	.byte	0x05
	.zero		1


	//   ....[7]....
        /*0160*/ 	.word	0x00000620
        /*0164*/ 	.word	0x000000ff
        /*0168*/ 	.word	0x00000050
        /*016c*/ 	.short	0x0100
        /*016e*/ 	.byte	0x05
	.zero		1


	//   ....[8]....
        /*0170*/ 	.word	0x00000630
        /*0174*/ 	.word	0x000000ff
        /*0178*/ 	.word	0x00000020
        /*017c*/ 	.short	0x0100
        /*017e*/ 	.byte	0x05
	.zero		1


	//   ....[9]....
        /*0180*/ 	.word	0x00000640
        /*0184*/ 	.word	0x000000ff
        /*0188*/ 	.word	0x00000058
        /*018c*/ 	.short	0x0100
        /*018e*/ 	.byte	0x05
	.zero		1


	//   ....[10]....
        /*0190*/ 	.word	0x00000650
        /*0194*/ 	.word	0x000000ff
        /*0198*/ 	.word	0x00000028
        /*019c*/ 	.short	0x0100
        /*019e*/ 	.byte	0x05
	.zero		1


	//   ....[11]....
        /*01a0*/ 	.word	0x00000660
        /*01a4*/ 	.word	0x000000ff
        /*01a8*/ 	.word	0x00000060
        /*01ac*/ 	.short	0x0100
        /*01ae*/ 	.byte	0x05
	.zero		1


	//   ....[12]....
        /*01b0*/ 	.word	0x00000670
        /*01b4*/ 	.word	0x000000ff
        /*01b8*/ 	.word	0x00000030
        /*01bc*/ 	.short	0x0100
        /*01be*/ 	.byte	0x05
	.zero		1


	//   ....[13]....
        /*01c0*/ 	.word	0x00000680
        /*01c4*/ 	.word	0x000000ff
        /*01c8*/ 	.word	0x00000068
        /*01cc*/ 	.short	0x0100
        /*01ce*/ 	.byte	0x05
	.zero		1


	//   ....[14]....
        /*01d0*/ 	.word	0x000007b0
        /*01d4*/ 	.word	0x000000ff
        /*01d8*/ 	.word	0x00000070
        /*01dc*/ 	.short	0x0100
        /*01de*/ 	.byte	0x07
	.zero		1


	//   ....[15]....
        /*01e0*/ 	.word	0x000007c0
        /*01e4*/ 	.word	0x000000ff
        /*01e8*/ 	.word	0x00000080
        /*01ec*/ 	.short	0x0100
        /*01ee*/ 	.byte	0x07
	.zero		1


	//   ....[16]....
        /*01f0*/ 	.word	0x000007d0
        /*01f4*/ 	.word	0x000000ff
        /*01f8*/ 	.word	0x00000078
        /*01fc*/ 	.short	0x0100
        /*01fe*/ 	.byte	0x07
	.zero		1


	//   ....[17]....
        /*0200*/ 	.word	0x000007e0
        /*0204*/ 	.word	0x000000ff
        /*0208*/ 	.word	0x00000088
        /*020c*/ 	.short	0x0100
        /*020e*/ 	.byte	0x07
	.zero		1


	//   ....[18]....
        /*0210*/ 	.word	0x000008d0
        /*0214*/ 	.word	0x000000ff
        /*0218*/ 	.word	0x00000090
        /*021c*/ 	.short	0x0100
        /*021e*/ 	.byte	0x05
	.zero		1


	//   ....[19]....
        /*0220*/ 	.word	0x000008e0
        /*0224*/ 	.word	0x000000ff
        /*0228*/ 	.word	0x00000098
        /*022c*/ 	.short	0x0100
        /*022e*/ 	.byte	0x05
	.zero		1


	//   ....[20]....
        /*0230*/ 	.word	0x00000a20
        /*0234*/ 	.word	0x000000ff
        /*0238*/ 	.word	0x000000a0
        /*023c*/ 	.short	0x0100
        /*023e*/ 	.byte	0x05
	.zero		1


	//   ....[21]....
        /*0240*/ 	.word	0x00000a30
        /*0244*/ 	.word	0x000000ff
        /*0248*/ 	.word	0x000000b0
        /*024c*/ 	.short	0x0100
        /*024e*/ 	.byte	0x05
	.zero		1


	//   ....[22]....
        /*0250*/ 	.word	0x00000a40
        /*0254*/ 	.word	0x000000ff
        /*0258*/ 	.word	0x000000a8
        /*025c*/ 	.short	0x0100
        /*025e*/ 	.byte	0x05
	.zero		1


	//   ....[23]....
        /*0260*/ 	.word	0x00000a50
        /*0264*/ 	.word	0x000000ff
        /*0268*/ 	.word	0x000000b8
        /*026c*/ 	.short	0x0100
        /*026e*/ 	.byte	0x05
	.zero		1


	//   ....[24]....
        /*0270*/ 	.word	0x00000b80
        /*0274*/ 	.word	0x000000ff
        /*0278*/ 	.word	0x000000c0
        /*027c*/ 	.short	0x0100
        /*027e*/ 	.byte	0x07
	.zero		1


	//   ....[25]....
        /*0280*/ 	.word	0x00000b90
        /*0284*/ 	.word	0x000000ff
        /*0288*/ 	.word	0x000000e0
        /*028c*/ 	.short	0x0100
        /*028e*/ 	.byte	0x07
	.zero		1


	//   ....[26]....
        /*0290*/ 	.word	0x00000ba0
        /*0294*/ 	.word	0x000000ff
        /*0298*/ 	.word	0x000000c8
        /*029c*/ 	.short	0x0100
        /*029e*/ 	.byte	0x07
	.zero		1


	//   ....[27]....
        /*02a0*/ 	.word	0x00000bb0
        /*02a4*/ 	.word	0x000000ff
        /*02a8*/ 	.word	0x000000e8
        /*02ac*/ 	.short	0x0100
        /*02ae*/ 	.byte	0x07
	.zero		1


	//   ....[28]....
        /*02b0*/ 	.word	0x00000bc0
        /*02b4*/ 	.word	0x000000ff
        /*02b8*/ 	.word	0x000000d0
        /*02bc*/ 	.short	0x0100
        /*02be*/ 	.byte	0x07
	.zero		1


	//   ....[29]....
        /*02c0*/ 	.word	0x00000bd0
        /*02c4*/ 	.word	0x000000ff
        /*02c8*/ 	.word	0x000000f0
        /*02cc*/ 	.short	0x0100
        /*02ce*/ 	.byte	0x07
	.zero		1


	//   ....[30]....
        /*02d0*/ 	.word	0x00000be0
        /*02d4*/ 	.word	0x000000ff
        /*02d8*/ 	.word	0x000000d8
        /*02dc*/ 	.short	0x0100
        /*02de*/ 	.byte	0x07
	.zero		1


	//   ....[31]....
        /*02e0*/ 	.word	0x00000bf0
        /*02e4*/ 	.word	0x000000ff
        /*02e8*/ 	.word	0x000000f8
        /*02ec*/ 	.short	0x0100
        /*02ee*/ 	.byte	0x07
	.zero		1


	//   ....[32]....
        /*02f0*/ 	.word	0x00000ce0
        /*02f4*/ 	.word	0x000000ff
        /*02f8*/ 	.word	0x00000100
        /*02fc*/ 	.short	0x0100
        /*02fe*/ 	.byte	0x05
	.zero		1


	//   ....[33]....
        /*0300*/ 	.word	0x00000cf0
        /*0304*/ 	.word	0x000000ff
        /*0308*/ 	.word	0x00000110
        /*030c*/ 	.short	0x0100
        /*030e*/ 	.byte	0x05
	.zero		1


	//   ....[34]....
        /*0310*/ 	.word	0x00000d00
        /*0314*/ 	.word	0x000000ff
        /*0318*/ 	.word	0x00000108
        /*031c*/ 	.short	0x0100
        /*031e*/ 	.byte	0x05
	.zero		1


	//   ....[35]....
        /*0320*/ 	.word	0x00000d10
        /*0324*/ 	.word	0x000000ff
        /*0328*/ 	.word	0x00000118
        /*032c*/ 	.short	0x0100
        /*032e*/ 	.byte	0x05
	.zero		1


	//   ....[36]....
        /*0330*/ 	.word	0x000015f0
        /*0334*/ 	.word	0x00000003
        /*0338*/ 	.word	0x00000110
        /*033c*/ 	.short	0x010a
        /*033e*/ 	.byte	0xff
	.zero		1


	//   ....[37]....
        /*0340*/ 	.word	0x00001620
        /*0344*/ 	.word	0x00000003
        /*0348*/ 	.word	0x00000100
        /*034c*/ 	.short	0x0101
        /*034e*/ 	.byte	0xff
	.zero		1


	//   ....[38]....
        /*0350*/ 	.word	0x000016f0
        /*0354*/ 	.word	0x000000ff
        /*0358*/ 	.word	0x00000038
        /*035c*/ 	.short	0x010a
        /*035e*/ 	.byte	0x08
	.zero		1


	//   ....[39]....
        /*0360*/ 	.word	0x00001790
        /*0364*/ 	.word	0x000000ff
        /*0368*/ 	.word	0x00000038
        /*036c*/ 	.short	0x010a
        /*036e*/ 	.byte	0x21
	.zero		1


	//   ....[40]....
        /*0370*/ 	.word	0x000018f0
        /*0374*/ 	.word	0x000000ff
        /*0378*/ 	.word	0x00000038
        /*037c*/ 	.short	0x010a
        /*037e*/ 	.byte	0x08
	.zero		1


	//   ....[41]....
        /*0380*/ 	.word	0x000019e0
        /*0384*/ 	.word	0x000000ff
        /*0388*/ 	.word	0x00000098
        /*038c*/ 	.short	0x0101
        /*038e*/ 	.byte	0x04
	.zero		1


	//   ....[42]....
        /*0390*/ 	.word	0x00001a00
        /*0394*/ 	.word	0x000000ff
        /*0398*/ 	.word	0x00000038
        /*039c*/ 	.short	0x010a
        /*039e*/ 	.byte	0x08
	.zero		1


	//   ....[43]....
        /*03a0*/ 	.word	0x00001a80
        /*03a4*/ 	.word	0x000000ff
        /*03a8*/ 	.word	0x00000038
        /*03ac*/ 	.short	0x010a
        /*03ae*/ 	.byte	0x11
	.zero		1


	//   ....[44]....
        /*03b0*/ 	.word	0x00001be0
        /*03b4*/ 	.word	0x000000ff
        /*03b8*/ 	.word	0x00000038
        /*03bc*/ 	.short	0x010a
        /*03be*/ 	.byte	0x08
	.zero		1


	//   ....[45]....
        /*03c0*/ 	.word	0x00001d00
        /*03c4*/ 	.word	0x00000002
        /*03c8*/ 	.word	0x000000a0
        /*03cc*/ 	.short	0x010a
        /*03ce*/ 	.byte	0xff
	.zero		1


	//   ....[46]....
        /*03d0*/ 	.word	0x00001dc0
        /*03d4*/ 	.word	0x00000002
        /*03d8*/ 	.word	0x00000000
        /*03dc*/ 	.short	0x0101
        /*03de*/ 	.byte	0xff
	.zero		1


	//   ....[47]....
        /*03e0*/ 	.word	0x00002320
        /*03e4*/ 	.word	0x000000ff
        /*03e8*/ 	.word	0x00000000
        /*03ec*/ 	.short	0x010a
        /*03ee*/ 	.byte	0x05
	.zero		1


	//   ....[48]....
        /*03f0*/ 	.word	0x000023b0
        /*03f4*/ 	.word	0x000000ff
        /*03f8*/ 	.word	0x00000000
        /*03fc*/ 	.short	0x010a
        /*03fe*/ 	.byte	0x05
	.zero		1


	//   ....[49]....
        /*0400*/ 	.word	0x00002440
        /*0404*/ 	.word	0x000000ff
        /*0408*/ 	.word	0x00000000
        /*040c*/ 	.short	0x010a
        /*040e*/ 	.byte	0x05
	.zero		1


	//   ....[50]....
        /*0410*/ 	.word	0x000024d0
        /*0414*/ 	.word	0x000000ff
        /*0418*/ 	.word	0x00000000
        /*041c*/ 	.short	0x010a
        /*041e*/ 	.byte	0x05
	.zero		1


	//   ....[51]....
        /*0420*/ 	.word	0x00002560
        /*0424*/ 	.word	0x000000ff
        /*0428*/ 	.word	0x00000000
        /*042c*/ 	.short	0x010a
        /*042e*/ 	.byte	0x05
	.zero		1


	//   ....[52]....
        /*0430*/ 	.word	0x000025f0
        /*0434*/ 	.word	0x000000ff
        /*0438*/ 	.word	0x00000000
        /*043c*/ 	.short	0x010a
        /*043e*/ 	.byte	0x05
	.zero		1


	//   ....[53]....
        /*0440*/ 	.word	0x00002690
        /*0444*/ 	.word	0x00000000
        /*0448*/ 	.word	0x00000000
        /*044c*/ 	.short	0x010a
        /*044e*/ 	.byte	0xff
	.zero		1


	//   ....[54]....
        /*0450*/ 	.word	0x000027b0
        /*0454*/ 	.word	0x00000000
        /*0458*/ 	.word	0x00000100
        /*045c*/ 	.short	0x010a
        /*045e*/ 	.byte	0xff
	.zero		1


	//   ....[55]....
        /*0460*/ 	.word	0x00002810
        /*0464*/ 	.word	0x00000004
        /*0468*/ 	.word	0x00000000
        /*046c*/ 	.short	0x0101
        /*046e*/ 	.byte	0xff
	.zero		1


	//   ....[56]....
        /*0470*/ 	.word	0x00002830
        /*0474*/ 	.word	0x000000ff
        /*0478*/ 	.word	0x000000b0
        /*047c*/ 	.short	0x010a
        /*047e*/ 	.byte	0x05
	.zero		1


	//   ....[57]....
        /*0480*/ 	.word	0x00002950
        /*0484*/ 	.word	0x00000000
        /*0488*/ 	.word	0x000000a0
        /*048c*/ 	.short	0x010a
        /*048e*/ 	.byte	0xff
	.zero		1


	//   ....[58]....
        /*0490*/ 	.word	0x00002a60
        /*0494*/ 	.word	0x00000000
        /*0498*/ 	.word	0x00000000
        /*049c*/ 	.short	0x0101
        /*049e*/ 	.byte	0xff
	.zero		1


	//   ....[59]....
        /*04a0*/ 	.word	0x00002af0
        /*04a4*/ 	.word	0x000000ff
        /*04a8*/ 	.word	0x000000b0
        /*04ac*/ 	.short	0x0106
        /*04ae*/ 	.byte	0x05
	.zero		1


	//   ....[60]....
        /*04b0*/ 	.word	0x00002b10
        /*04b4*/ 	.word	0x000000ff
        /*04b8*/ 	.word	0x000000b0
        /*04bc*/ 	.short	0x010a
        /*04be*/ 	.byte	0x05
	.zero		1


	//   ....[61]....
        /*04c0*/ 	.word	0x00002ba0
        /*04c4*/ 	.word	0x000000ff
        /*04c8*/ 	.word	0x000000b0
        /*04cc*/ 	.short	0x0106
        /*04ce*/ 	.byte	0x04
	.zero		1


	//   ....[62]....
        /*04d0*/ 	.word	0x00002be0
        /*04d4*/ 	.word	0x00000000
        /*04d8*/ 	.word	0x000000b0
        /*04dc*/ 	.short	0x010a
        /*04de*/ 	.byte	0xff
	.zero		1


	//   ....[63]....
        /*04e0*/ 	.word	0x000030e0
        /*04e4*/ 	.word	0x00000000
        /*04e8*/ 	.word	0x000000a0
        /*04ec*/ 	.short	0x010a
        /*04ee*/ 	.byte	0xff
	.zero		1


	//   ....[64]....
        /*04f0*/ 	.word	0x000031f0
        /*04f4*/ 	.word	0x00000003
        /*04f8*/ 	.word	0x00000000
        /*04fc*/ 	.short	0x0101
        /*04fe*/ 	.byte	0xff
	.zero		1


	//   ....[65]....
        /*0500*/ 	.word	0x00003200
        /*0504*/ 	.word	0x000000ff
        /*0508*/ 	.word	0x00000000
        /*050c*/ 	.short	0x010a
        /*050e*/ 	.byte	0x04
	.zero		1


	//   ....[66]....
        /*0510*/ 	.word	0x00003220
        /*0514*/ 	.word	0x000000ff
        /*0518*/ 	.word	0x000000e0
        /*051c*/ 	.short	0x010a
        /*051e*/ 	.byte	0x08
	.zero		1


	//   ....[67]....
        /*0520*/ 	.word	0x000032f0
        /*0524*/ 	.word	0x000000ff
        /*0528*/ 	.word	0x00000000
        /*052c*/ 	.short	0x010a
        /*052e*/ 	.byte	0x07
	.zero		1


	//   ....[68]....
        /*0530*/ 	.word	0x00003430
        /*0534*/ 	.word	0x000000ff
        /*0538*/ 	.word	0x00000000
        /*053c*/ 	.short	0x010a
        /*053e*/ 	.byte	0x04
	.zero		1


	//   ....[69]....
        /*0540*/ 	.word	0x00003620
        /*0544*/ 	.word	0x000000ff
        /*0548*/ 	.word	0x00000000
        /*054c*/ 	.short	0x010a
        /*054e*/ 	.byte	0x05
	.zero		1


	//   ....[70]....
        /*0550*/ 	.word	0x000036b0
        /*0554*/ 	.word	0x000000ff
        /*0558*/ 	.word	0x00000000
        /*055c*/ 	.short	0x010a
        /*055e*/ 	.byte	0x05
	.zero		1


	//   ....[71]....
        /*0560*/ 	.word	0x00003740
        /*0564*/ 	.word	0x000000ff
        /*0568*/ 	.word	0x00000000
        /*056c*/ 	.short	0x010a
        /*056e*/ 	.byte	0x05
	.zero		1


	//   ....[72]....
        /*0570*/ 	.word	0x000037d0
        /*0574*/ 	.word	0x000000ff
        /*0578*/ 	.word	0x00000000
        /*057c*/ 	.short	0x010a
        /*057e*/ 	.byte	0x07
	.zero		1


	//   ....[73]....
        /*0580*/ 	.word	0x00003c30
        /*0584*/ 	.word	0x00000000
        /*0588*/ 	.word	0x000000a0
        /*058c*/ 	.short	0x010a
        /*058e*/ 	.byte	0xff
	.zero		1


	//   ....[74]....
        /*0590*/ 	.word	0x00003cf0
        /*0594*/ 	.word	0x00000000
        /*0598*/ 	.word	0x00000000
        /*059c*/ 	.short	0x0101
        /*059e*/ 	.byte	0xff
	.zero		1


	//   ....[75]....
        /*05a0*/ 	.word	0x00004010
        /*05a4*/ 	.word	0x000000ff
        /*05a8*/ 	.word	0x00000098
        /*05ac*/ 	.short	0x010a
        /*05ae*/ 	.byte	0x07
	.zero		1


	//   ....[76]....
        /*05b0*/ 	.word	0x00004200
        /*05b4*/ 	.word	0x000000ff
        /*05b8*/ 	.word	0x00000080
        /*05bc*/ 	.short	0x010a
        /*05be*/ 	.byte	0x07
	.zero		1


	//   ....[77]....
        /*05c0*/ 	.word	0x000043d0
        /*05c4*/ 	.word	0x000000ff
        /*05c8*/ 	.word	0x00000070
        /*05cc*/ 	.short	0x010b
        /*05ce*/ 	.byte	0x07
	.zero		1


	//   ....[78]....
        /*05d0*/ 	.word	0x00004440
        /*05d4*/ 	.word	0x000000ff
        /*05d8*/ 	.word	0x00000000
        /*05dc*/ 	.short	0x0101
        /*05de*/ 	.byte	0x08
	.zero		1


	//   ....[79]....
        /*05e0*/ 	.word	0x00004470
        /*05e4*/ 	.word	0x000000ff
        /*05e8*/ 	.word	0x00000088
        /*05ec*/ 	.short	0x010a
        /*05ee*/ 	.byte	0x07
	.zero		1


	//   ....[80]....
        /*05f0*/ 	.word	0x00004680
        /*05f4*/ 	.word	0x000000ff
        /*05f8*/ 	.word	0x00000078
        /*05fc*/ 	.short	0x010b
        /*05fe*/ 	.byte	0x07
	.zero		1


	//   ....[81]....
        /*0600*/ 	.word	0x000046a0
        /*0604*/ 	.word	0x000000ff
        /*0608*/ 	.word	0x00000000
        /*060c*/ 	.short	0x0101
        /*060e*/ 	.byte	0x0d
	.zero		1


	//   ....[82]....
        /*0610*/ 	.word	0x000046d0
        /*0614*/ 	.word	0x000000ff
        /*0618*/ 	.word	0x00000080
        /*061c*/ 	.short	0x010a
        /*061e*/ 	.byte	0x07
	.zero		1


	//   ....[83]....
        /*0620*/ 	.word	0x00004710
        /*0624*/ 	.word	0x00000000
        /*0628*/ 	.word	0x00000088
        /*062c*/ 	.short	0x010a
        /*062e*/ 	.byte	0xff
	.zero		1


	//   ....[84]....
        /*0630*/ 	.word	0x00004a50
        /*0634*/ 	.word	0x00000000
        /*0638*/ 	.word	0x000000a0
        /*063c*/ 	.short	0x010a
        /*063e*/ 	.byte	0xff
	.zero		1


	//   ....[85]....
        /*0640*/ 	.word	0x00004b60
        /*0644*/ 	.word	0x00000000
        /*0648*/ 	.word	0x00000000
        /*064c*/ 	.short	0x0101
        /*064e*/ 	.byte	0xff
	.zero		1


	//   ....[86]....
        /*0650*/ 	.word	0x000055c0
        /*0654*/ 	.word	0x00000003
        /*0658*/ 	.word	0x00000070
        /*065c*/ 	.short	0x010a
        /*065e*/ 	.byte	0xff
	.zero		1


	//   ....[87]....
        /*0660*/ 	.word	0x00005600
        /*0664*/ 	.word	0x00000074
        /*0668*/ 	.word	0x000000c0
        /*066c*/ 	.short	0x010a
        /*066e*/ 	.byte	0xff
	.zero		1


	//   ....[88]....
        /*0670*/ 	.word	0x00005740
        /*0674*/ 	.word	0x00000003
        /*0678*/ 	.word	0x00000070
        /*067c*/ 	.short	0x010a
        /*067e*/ 	.byte	0xff
	.zero		1


	//   ....[89]....
        /*0680*/ 	.word	0x00005880
        /*0684*/ 	.word	0x00000000
        /*0688*/ 	.word	0x00000000
        /*068c*/ 	.short	0x0101
        /*068e*/ 	.byte	0xff
	.zero		1


	//   ....[90]....
        /*0690*/ 	.word	0x00005900
        /*0694*/ 	.word	0x00000074
        /*0698*/ 	.word	0x000000c0
        /*069c*/ 	.short	0x010a
        /*069e*/ 	.byte	0xff
	.zero		1


	//   ....[91]....
        /*06a0*/ 	.word	0x00006c90
        /*06a4*/ 	.word	0x0000007d
        /*06a8*/ 	.word	0x00000070
        /*06ac*/ 	.short	0x010a
        /*06ae*/ 	.byte	0xff
	.zero		1


	//   ....[92]....
        /*06b0*/ 	.word	0x00006d60
        /*06b4*/ 	.word	0x0000007d
        /*06b8*/ 	.word	0x00000070
        /*06bc*/ 	.short	0x010a
        /*06be*/ 	.byte	0xff
	.zero		1


	//   ....[93]....
        /*06c0*/ 	.word	0x00006ea0
        /*06c4*/ 	.word	0x00000000
        /*06c8*/ 	.word	0x00000000
        /*06cc*/ 	.short	0x0101
        /*06ce*/ 	.byte	0xff
	.zero		1


	//   ....[94]....
        /*06d0*/ 	.word	0x000072e0
        /*06d4*/ 	.word	0x000000ff
        /*06d8*/ 	.word	0x00000000
        /*06dc*/ 	.short	0x0101
        /*06de*/ 	.byte	0x05
	.zero		1


	//   ....[95]....
        /*06e0*/ 	.word	0x00008420
        /*06e4*/ 	.word	0x00000003
        /*06e8*/ 	.word	0x00000110
        /*06ec*/ 	.short	0x010a
        /*06ee*/ 	.byte	0xff
	.zero		1


	//   ....[96]....
        /*06f0*/ 	.word	0x00008480
        /*06f4*/ 	.word	0x00000002
        /*06f8*/ 	.word	0x00000038
        /*06fc*/ 	.short	0x010a
        /*06fe*/ 	.byte	0xff
	.zero		1


	//   ....[97]....
        /*0700*/ 	.word	0x000084e0
        /*0704*/ 	.word	0x00000002
        /*0708*/ 	.word	0x00000038
        /*070c*/ 	.short	0x010a
        /*070e*/ 	.byte	0xff
	.zero		1


	//   ....[98]....
        /*0710*/ 	.word	0x00008530
        /*0714*/ 	.word	0x00000002
        /*0718*/ 	.word	0x000000a0
        /*071c*/ 	.short	0x010a
        /*071e*/ 	.byte	0xff
	.zero		1


	//   ....[99]....
        /*0720*/ 	.word	0x00008590
        /*0724*/ 	.word	0x00000000
        /*0728*/ 	.word	0x00000000
        /*072c*/ 	.short	0x010a
        /*072e*/ 	.byte	0xff
	.zero		1


	//   ....[100]....
        /*0730*/ 	.word	0x000085f0
        /*0734*/ 	.word	0x00000000
        /*0738*/ 	.word	0x00000000
        /*073c*/ 	.short	0x010a
        /*073e*/ 	.byte	0xff
	.zero		1


	//   ....[101]....
        /*0740*/ 	.word	0x00008650
        /*0744*/ 	.word	0x00000000
        /*0748*/ 	.word	0x00000000
        /*074c*/ 	.short	0x010a
        /*074e*/ 	.byte	0xff
	.zero		1


	//   ....[102]....
        /*0750*/ 	.word	0x000086b0
        /*0754*/ 	.word	0x00000000
        /*0758*/ 	.word	0x00000000
        /*075c*/ 	.short	0x010a
        /*075e*/ 	.byte	0xff
	.zero		1


	//   ....[103]....
        /*0760*/ 	.word	0x00008710
        /*0764*/ 	.word	0x00000000
        /*0768*/ 	.word	0x00000000
        /*076c*/ 	.short	0x010a
        /*076e*/ 	.byte	0xff
	.zero		1


	//   ....[104]....
        /*0770*/ 	.word	0x00008770
        /*0774*/ 	.word	0x00000000
        /*0778*/ 	.word	0x00000000
        /*077c*/ 	.short	0x010a
        /*077e*/ 	.byte	0xff
	.zero		1


	//   ....[105]....
        /*0780*/ 	.word	0x000087c0
        /*0784*/ 	.word	0x00000000
        /*0788*/ 	.word	0x00000100
        /*078c*/ 	.short	0x010a
        /*078e*/ 	.byte	0xff
	.zero		1


	//   ....[106]....
        /*0790*/ 	.word	0x00008820
        /*0794*/ 	.word	0x00000000
        /*0798*/ 	.word	0x000000b0
        /*079c*/ 	.short	0x010a
        /*079e*/ 	.byte	0xff
	.zero		1


	//   ....[107]....
        /*07a0*/ 	.word	0x00008870
        /*07a4*/ 	.word	0x00000000
        /*07a8*/ 	.word	0x000000a0
        /*07ac*/ 	.short	0x010a
        /*07ae*/ 	.byte	0xff
	.zero		1


	//   ....[108]....
        /*07b0*/ 	.word	0x000088d0
        /*07b4*/ 	.word	0x00000000
        /*07b8*/ 	.word	0x000000b0
        /*07bc*/ 	.short	0x010a
        /*07be*/ 	.byte	0xff
	.zero		1


	//   ....[109]....
        /*07c0*/ 	.word	0x00008920
        /*07c4*/ 	.word	0x00000000
        /*07c8*/ 	.word	0x000000a0
        /*07cc*/ 	.short	0x010a
        /*07ce*/ 	.byte	0xff
	.zero		1


	//   ....[110]....
        /*07d0*/ 	.word	0x00008980
        /*07d4*/ 	.word	0x00000003
        /*07d8*/ 	.word	0x000000e0
        /*07dc*/ 	.short	0x010a
        /*07de*/ 	.byte	0xff
	.zero		1


	//   ....[111]....
        /*07e0*/ 	.word	0x000089e0
        /*07e4*/ 	.word	0x00000000
        /*07e8*/ 	.word	0x00000000
        /*07ec*/ 	.short	0x010a
        /*07ee*/ 	.byte	0xff
	.zero		1


	//   ....[112]....
        /*07f0*/ 	.word	0x00008a40
        /*07f4*/ 	.word	0x00000000
        /*07f8*/ 	.word	0x00000000
        /*07fc*/ 	.short	0x010a
        /*07fe*/ 	.byte	0xff
	.zero		1


	//   ....[113]....
        /*0800*/ 	.word	0x00008aa0
        /*0804*/ 	.word	0x00000000
        /*0808*/ 	.word	0x00000000
        /*080c*/ 	.short	0x010a
        /*080e*/ 	.byte	0xff
	.zero		1


	//   ....[114]....
        /*0810*/ 	.word	0x00008b00
        /*0814*/ 	.word	0x00000000
        /*0818*/ 	.word	0x00000000
        /*081c*/ 	.short	0x010a
        /*081e*/ 	.byte	0xff
	.zero		1


	//   ....[115]....
        /*0820*/ 	.word	0x00008b60
        /*0824*/ 	.word	0x00000000
        /*0828*/ 	.word	0x00000000
        /*082c*/ 	.short	0x010a
        /*082e*/ 	.byte	0xff
	.zero		1


	//   ....[116]....
        /*0830*/ 	.word	0x00008bb0
        /*0834*/ 	.word	0x00000000
        /*0838*/ 	.word	0x000000a0
        /*083c*/ 	.short	0x010a
        /*083e*/ 	.byte	0xff
	.zero		1


	//   ....[117]....
        /*0840*/ 	.word	0x00008c10
        /*0844*/ 	.word	0x00000000
        /*0848*/ 	.word	0x00000098
        /*084c*/ 	.short	0x010a
        /*084e*/ 	.byte	0xff
	.zero		1


	//   ....[118]....
        /*0850*/ 	.word	0x00008c70
        /*0854*/ 	.word	0x00000003
        /*0858*/ 	.word	0x00000080
        /*085c*/ 	.short	0x010a
        /*085e*/ 	.byte	0xff
	.zero		1


	//   ....[119]....
        /*0860*/ 	.word	0x00008cd0
        /*0864*/ 	.word	0x00000003
        /*0868*/ 	.word	0x00000088
        /*086c*/ 	.short	0x010a
        /*086e*/ 	.byte	0xff
	.zero		1


	//   ....[120]....
        /*0870*/ 	.word	0x00008d30
        /*0874*/ 	.word	0x00000000
        /*0878*/ 	.word	0x00000080
        /*087c*/ 	.short	0x010a
        /*087e*/ 	.byte	0xff
	.zero		1


	//   ....[121]....
        /*0880*/ 	.word	0x00008d80
        /*0884*/ 	.word	0x00000000
        /*0888*/ 	.word	0x000000a0
        /*088c*/ 	.short	0x010a
        /*088e*/ 	.byte	0xff
	.zero		1


	//   ....[122]....
        /*0890*/ 	.word	0x00008dd0
        /*0894*/ 	.word	0x00000003
        /*0898*/ 	.word	0x00000070
        /*089c*/ 	.short	0x010a
        /*089e*/ 	.byte	0xff
	.zero		1


	//   ....[123]....
        /*08a0*/ 	.word	0x00008e20
        /*08a4*/ 	.word	0x00000074
        /*08a8*/ 	.word	0x000000c0
        /*08ac*/ 	.short	0x010a
        /*08ae*/ 	.byte	0xff
	.zero		1


	//   ....[124]....
        /*08b0*/ 	.word	0x00008e70
        /*08b4*/ 	.word	0x0000007d
        /*08b8*/ 	.word	0x00000070
        /*08bc*/ 	.short	0x010a
        /*08be*/ 	.byte	0xff
	.zero		1


	//----- nvinfo : EIATTR_NUM_MBARRIERS
	.align		4
.L_47:
        /*08c0*/ 	.byte	0x03, 0x38
        /*08c2*/ 	.short	0x0024


	//----- nvinfo : EIATTR_EXIT_INSTR_OFFSETS
	.align		4
        /*08c4*/ 	.byte	0x04, 0x1c
        /*08c6*/ 	.short	(.L_49 - .L_48)


	//   ....[0]....
.L_48:
        /*08c8*/ 	.word	0x000026c0


	//   ....[1]....
        /*08cc*/ 	.word	0x00002bb0


	//   ....[2]....
        /*08d0*/ 	.word	0x00002c10


	//   ....[3]....
        /*08d4*/ 	.word	0x00003a30


	//   ....[4]....
        /*08d8*/ 	.word	0x00004740


	//   ....[5]....
        /*08dc*/ 	.word	0x00004780


	//   ....[6]....
        /*08e0*/ 	.word	0x00008410


	//----- nvinfo : EIATTR_MAX_THREADS
	.align		4
.L_49:
        /*08e4*/ 	.byte	0x04, 0x05
        /*08e6*/ 	.short	(.L_51 - .L_50)
.L_50:
        /*08e8*/ 	.word	0x00000100
        /*08ec*/ 	.word	0x00000001
        /*08f0*/ 	.word	0x00000001


	//----- nvinfo : EIATTR_CRS_STACK_SIZE
	.align		4
.L_51:
        /*08f4*/ 	.byte	0x04, 0x1e
        /*08f6*/ 	.short	(.L_53 - .L_52)
.L_52:
        /*08f8*/ 	.word	0x00000000


	//----- nvinfo : EIATTR_CBANK_PARAM_SIZE
	.align		4
.L_53:
        /*08fc*/ 	.byte	0x03, 0x19
        /*08fe*/ 	.short	0x0800


	//----- nvinfo : EIATTR_PARAM_CBANK
	.align		4
        /*0900*/ 	.byte	0x04, 0x0a
        /*0902*/ 	.short	(.L_55 - .L_54)
	.align		4
.L_54:
        /*0904*/ 	.word	index@(.nv.constant0._ZN7cutlass13device_kernelINS_4gemm6kernel13GemmUniversalIN4cute5tupleIJiiiiEEENS1_10collective13CollectiveMmaINS1_35MainloopSm100TmaUmmaWarpSpecializedILi7ELi2ELi4ENS5_IJNS4_1CILi1EEESB_SB_EEEEENS5_IJNSA_ILi128EEESE_NSA_ILi64EEEEEEaNS5_IJlSB_lEEEaSH_NS4_8TiledMMAINS4_8MMA_AtomIJNS4_15SM100_MMA_S8_SSIaaiLi128ELi128ELNS4_4UMMA5MajorE0ELSM_0ELNSL_8SaturateE0EEEEEENS4_6LayoutISC_NS5_IJNSA_ILi0EEESR_SR_EEEEENS5_IJNS4_10UnderscoreESU_SU_EEEEENS4_13SM90_TMA_LOADENS4_14ComposedLayoutINS4_7SwizzleILi2ELi4ELi3EEENS4_18smem_ptr_flag_bitsILi8EEENSQ_INS5_IJNSA_ILi8EEESF_EEENS5_IJSF_SB_EEEEEEEvNS4_8identityESX_S17_vS18_EENS_8epilogue10collective18CollectiveEpilogueINS1A_23Sm100TmaWarpSpecializedILi2ELi2ELi64ELb0ELb0EEEJSG_NS5_IJNSQ_ISE_SB_EENSQ_ISF_SB_EEEEEaSH_aSH_NS1A_6fusion15FusionCallbacksIS1E_NS1I_17LinearCombinationIaiaiLNS_15FloatRoundStyleE2EEESG_S1H_JEEENS4_5SM1004TMEM4LOAD26SM100_TMEM_LOAD_32dp32b64xESX_S17_NS4_39AutoVectorizingCopyWithAssumedAlignmentILi128EEENS4_14SM90_TMA_STOREES17_S1T_S1T_EEEvvEEEEvNT_6ParamsE)
        /*0908*/ 	.short	0x0380
        /*090a*/ 	.short	0x0800


	//----- nvinfo : EIATTR_SW_WAR
	.align		4
.L_55:
        /*090c*/ 	.byte	0x04, 0x36
        /*090e*/ 	.short	(.L_57 - .L_56)
.L_56:
        /*0910*/ 	.word	0x00000008
.L_57:


//--------------------- .nv.callgraph             --------------------------
	.section	.nv.callgraph,"",@"SHT_CUDA_CALLGRAPH"
	.align	4
	.sectionentsize	8
	.align		4
        /*0000*/ 	.word	0x00000000
	.align		4
        /*0004*/ 	.word	0xffffffff
	.align		4
        /*0008*/ 	.word	index@(_ZN7cutlass13device_kernelINS_4gemm6kernel13GemmUniversalIN4cute5tupleIJiiiiEEENS1_10collective13CollectiveMmaINS1_35MainloopSm100TmaUmmaWarpSpecializedILi7ELi2ELi4ENS5_IJNS4_1CILi1EEESB_SB_EEEEENS5_IJNSA_ILi128EEESE_NSA_ILi64EEEEEEaNS5_IJlSB_lEEEaSH_NS4_8TiledMMAINS4_8MMA_AtomIJNS4_15SM100_MMA_S8_SSIaaiLi128ELi128ELNS4_4UMMA5MajorE0ELSM_0ELNSL_8SaturateE0EEEEEENS4_6LayoutISC_NS5_IJNSA_ILi0EEESR_SR_EEEEENS5_IJNS4_10UnderscoreESU_SU_EEEEENS4_13SM90_TMA_LOADENS4_14ComposedLayoutINS4_7SwizzleILi2ELi4ELi3EEENS4_18smem_ptr_flag_bitsILi8EEENSQ_INS5_IJNSA_ILi8EEESF_EEENS5_IJSF_SB_EEEEEEEvNS4_8identityESX_S17_vS18_EENS_8epilogue10collective18CollectiveEpilogueINS1A_23Sm100TmaWarpSpecializedILi2ELi2ELi64ELb0ELb0EEEJSG_NS5_IJNSQ_ISE_SB_EENSQ_ISF_SB_EEEEEaSH_aSH_NS1A_6fusion15FusionCallbacksIS1E_NS1I_17LinearCombinationIaiaiLNS_15FloatRoundStyleE2EEESG_S1H_JEEENS4_5SM1004TMEM4LOAD26SM100_TMEM_LOAD_32dp32b64xESX_S17_NS4_39AutoVectorizingCopyWithAssumedAlignmentILi128EEENS4_14SM90_TMA_STOREES17_S1T_S1T_EEEvvEEEEvNT_6ParamsE)
	.align		4
        /*000c*/ 	.word	index@(__assertfail)
	.align		4
        /*0010*/ 	.word	0x00000000
	.align		4
        /*0014*/ 	.word	0xfffffffe
	.align		4
        /*0018*/ 	.word	0x00000000
	.align		4
        /*001c*/ 	.word	0xfffffffd
	.align		4
        /*0020*/ 	.word	0x00000000
	.align		4
        /*0024*/ 	.word	0xfffffffc


//--------------------- .nv.constant4             --------------------------
	.section	.nv.constant4,"a",@progbits
	.align	8
	.align		8
.nv.constant4:
        /*0000*/ 	.dword	__assertfail
	.align		8
        /*0008*/ 	.dword	__unnamed_1
	.align		8
        /*0010*/ 	.dword	__unnamed_2
	.align		8
        /*0018*/ 	.dword	_ZN40_INTERNAL_c2eff5fd_4_k_cu_bfcd372c_195104cuda3std3__45__cpo5beginE
	.align		8
        /*0020*/ 	.dword	_ZN40_INTERNAL_c2eff5fd_4_k_cu_bfcd372c_195104cuda3std3__45__cpo3endE
	.align		8
        /*0028*/ 	.dword	_ZN40_INTERNAL_c2eff5fd_4_k_cu_bfcd372c_195104cuda3std3__45__cpo6cbeginE
	.align		8
        /*0030*/ 	.dword	_ZN40_INTERNAL_c2eff5fd_4_k_cu_bfcd372c_195104cuda3std3__45__cpo4cendE
	.align		8
        /*0038*/ 	.dword	_ZN40_INTERNAL_c2eff5fd_4_k_cu_bfcd372c_195104cuda3std3__442_GLOBAL__N__c2eff5fd_4_k_cu_bfcd372c_195106ignoreE
	.align		8
        /*0040*/ 	.dword	_ZN40_INTERNAL_c2eff5fd_4_k_cu_bfcd372c_195104cuda3std3__419piecewise_constructE
	.align		8
        /*0048*/ 	.dword	_ZN40_INTERNAL_c2eff5fd_4_k_cu_bfcd372c_195104cuda3std3__48in_placeE
	.align		8
        /*0050*/ 	.dword	_ZN40_INTERNAL_c2eff5fd_4_k_cu_bfcd372c_195104cuda3std6ranges3__45__cpo4swapE
	.align		8
        /*0058*/ 	.dword	_ZN40_INTERNAL_c2eff5fd_4_k_cu_bfcd372c_195104cuda3std6ranges3__45__cpo9iter_moveE
	.align		8
        /*0060*/ 	.dword	_ZN40_INTERNAL_c2eff5fd_4_k_cu_bfcd372c_195104cute7productE
	.align		8
        /*0068*/ 	.dword	_ZN40_INTERNAL_c2eff5fd_4_k_cu_bfcd372c_195104cute1_E
	.align		8
        /*0070*/ 	.dword	$str$25
	.align		8
        /*0078*/ 	.dword	$str$26
	.align		8
        /*0080*/ 	.dword	$str$27
	.align		8
        /*0088*/ 	.dword	$str$28


//--------------------- .text._ZN7cutlass13device_kernelINS_4gemm6kernel13GemmUniversalIN4cute5tupleIJiiiiEEENS1_10collective13CollectiveMmaINS1_35MainloopSm100TmaUmmaWarpSpecializedILi7ELi2ELi4ENS5_IJNS4_1CILi1EEESB_SB_EEEEENS5_IJNSA_ILi128EEESE_NSA_ILi64EEEEEEaNS5_IJlSB_lEEEaSH_NS4_8TiledMMAINS4_8MMA_AtomIJNS4_15SM100_MMA_S8_SSIaaiLi128ELi128ELNS4_4UMMA5MajorE0ELSM_0ELNSL_8SaturateE0EEEEEENS4_6LayoutISC_NS5_IJNSA_ILi0EEESR_SR_EEEEENS5_IJNS4_10UnderscoreESU_SU_EEEEENS4_13SM90_TMA_LOADENS4_14ComposedLayoutINS4_7SwizzleILi2ELi4ELi3EEENS4_18smem_ptr_flag_bitsILi8EEENSQ_INS5_IJNSA_ILi8EEESF_EEENS5_IJSF_SB_EEEEEEEvNS4_8identityESX_S17_vS18_EENS_8epilogue10collective18CollectiveEpilogueINS1A_23Sm100TmaWarpSpecializedILi2ELi2ELi64ELb0ELb0EEEJSG_NS5_IJNSQ_ISE_SB_EENSQ_ISF_SB_EEEEEaSH_aSH_NS1A_6fusion15FusionCallbacksIS1E_NS1I_17LinearCombinationIaiaiLNS_15FloatRoundStyleE2EEESG_S1H_JEEENS4_5SM1004TMEM4LOAD26SM100_TMEM_LOAD_32dp32b64xESX_S17_NS4_39AutoVectorizingCopyWithAssumedAlignmentILi128EEENS4_14SM90_TMA_STOREES17_S1T_S1T_EEEvvEEEEvNT_6ParamsE --------------------------
	.section	.text._ZN7cutlass13device_kernelINS_4gemm6kernel13GemmUniversalIN4cute5tupleIJiiiiEEENS1_10collective13CollectiveMmaINS1_35MainloopSm100TmaUmmaWarpSpecializedILi7ELi2ELi4ENS5_IJNS4_1CILi1EEESB_SB_EEEEENS5_IJNSA_ILi128EEESE_NSA_ILi64EEEEEEaNS5_IJlSB_lEEEaSH_NS4_8TiledMMAINS4_8MMA_AtomIJNS4_15SM100_MMA_S8_SSIaaiLi128ELi128ELNS4_4UMMA5MajorE0ELSM_0ELNSL_8SaturateE0EEEEEENS4_6LayoutISC_NS5_IJNSA_ILi0EEESR_SR_EEEEENS5_IJNS4_10UnderscoreESU_SU_EEEEENS4_13SM90_TMA_LOADENS4_14ComposedLayoutINS4_7SwizzleILi2ELi4ELi3EEENS4_18smem_ptr_flag_bitsILi8EEENSQ_INS5_IJNSA_ILi8EEESF_EEENS5_IJSF_SB_EEEEEEEvNS4_8identityESX_S17_vS18_EENS_8epilogue10collective18CollectiveEpilogueINS1A_23Sm100TmaWarpSpecializedILi2ELi2ELi64ELb0ELb0EEEJSG_NS5_IJNSQ_ISE_SB_EENSQ_ISF_SB_EEEEEaSH_aSH_NS1A_6fusion15FusionCallbacksIS1E_NS1I_17LinearCombinationIaiaiLNS_15FloatRoundStyleE2EEESG_S1H_JEEENS4_5SM1004TMEM4LOAD26SM100_TMEM_LOAD_32dp32b64xESX_S17_NS4_39AutoVectorizingCopyWithAssumedAlignmentILi128EEENS4_14SM90_TMA_STOREES17_S1T_S1T_EEEvvEEEEvNT_6ParamsE,"ax",@progbits
	.align	128
.text._ZN7cutlass13device_kernelINS_4gemm6kernel13GemmUniversalIN4cute5tupleIJiiiiEEENS1_10collective13CollectiveMmaINS1_35MainloopSm100TmaUmmaWarpSpecializedILi7ELi2ELi4ENS5_IJNS4_1CILi1EEESB_SB_EEEEENS5_IJNSA_ILi128EEESE_NSA_ILi64EEEEEEaNS5_IJlSB_lEEEaSH_NS4_8TiledMMAINS4_8MMA_AtomIJNS4_15SM100_MMA_S8_SSIaaiLi128ELi128ELNS4_4UMMA5MajorE0ELSM_0ELNSL_8SaturateE0EEEEEENS4_6LayoutISC_NS5_IJNSA_ILi0EEESR_SR_EEEEENS5_IJNS4_10UnderscoreESU_SU_EEEEENS4_13SM90_TMA_LOADENS4_14ComposedLayoutINS4_7SwizzleILi2ELi4ELi3EEENS4_18smem_ptr_flag_bitsILi8EEENSQ_INS5_IJNSA_ILi8EEESF_EEENS5_IJSF_SB_EEEEEEEvNS4_8identityESX_S17_vS18_EENS_8epilogue10collective18CollectiveEpilogueINS1A_23Sm100TmaWarpSpecializedILi2ELi2ELi64ELb0ELb0EEEJSG_NS5_IJNSQ_ISE_SB_EENSQ_ISF_SB_EEEEEaSH_aSH_NS1A_6fusion15FusionCallbacksIS1E_NS1I_17LinearCombinationIaiaiLNS_15FloatRoundStyleE2EEESG_S1H_JEEENS4_5SM1004TMEM4LOAD26SM100_TMEM_LOAD_32dp32b64xESX_S17_NS4_39AutoVectorizingCopyWithAssumedAlignmentILi128EEENS4_14SM90_TMA_STOREES17_S1T_S1T_EEEvvEEEEvNT_6ParamsE:
        .type           _ZN7cutlass13device_kernelINS_4gemm6kernel13GemmUniversalIN4cute5tupleIJiiiiEEENS1_10collective13CollectiveMmaINS1_35MainloopSm100TmaUmmaWarpSpecializedILi7ELi2ELi4ENS5_IJNS4_1CILi1EEESB_SB_EEEEENS5_IJNSA_ILi128EEESE_NSA_ILi64EEEEEEaNS5_IJlSB_lEEEaSH_NS4_8TiledMMAINS4_8MMA_AtomIJNS4_15SM100_MMA_S8_SSIaaiLi128ELi128ELNS4_4UMMA5MajorE0ELSM_0ELNSL_8SaturateE0EEEEEENS4_6LayoutISC_NS5_IJNSA_ILi0EEESR_SR_EEEEENS5_IJNS4_10UnderscoreESU_SU_EEEEENS4_13SM90_TMA_LOADENS4_14ComposedLayoutINS4_7SwizzleILi2ELi4ELi3EEENS4_18smem_ptr_flag_bitsILi8EEENSQ_INS5_IJNSA_ILi8EEESF_EEENS5_IJSF_SB_EEEEEEEvNS4_8identityESX_S17_vS18_EENS_8epilogue10collective18CollectiveEpilogueINS1A_23Sm100TmaWarpSpecializedILi2ELi2ELi64ELb0ELb0EEEJSG_NS5_IJNSQ_ISE_SB_EENSQ_ISF_SB_EEEEEaSH_aSH_NS1A_6fusion15FusionCallbacksIS1E_NS1I_17LinearCombinationIaiaiLNS_15FloatRoundStyleE2EEESG_S1H_JEEENS4_5SM1004TMEM4LOAD26SM100_TMEM_LOAD_32dp32b64xESX_S17_NS4_39AutoVectorizingCopyWithAssumedAlignmentILi128EEENS4_14SM90_TMA_STOREES17_S1T_S1T_EEEvvEEEEvNT_6ParamsE,@function
        .size           _ZN7cutlass13device_kernelINS_4gemm6kernel13GemmUniversalIN4cute5tupleIJiiiiEEENS1_10collective13CollectiveMmaINS1_35MainloopSm100TmaUmmaWarpSpecializedILi7ELi2ELi4ENS5_IJNS4_1CILi1EEESB_SB_EEEEENS5_IJNSA_ILi128EEESE_NSA_ILi64EEEEEEaNS5_IJlSB_lEEEaSH_NS4_8TiledMMAINS4_8MMA_AtomIJNS4_15SM100_MMA_S8_SSIaaiLi128ELi128ELNS4_4UMMA5MajorE0ELSM_0ELNSL_8SaturateE0EEEEEENS4_6LayoutISC_NS5_IJNSA_ILi0EEESR_SR_EEEEENS5_IJNS4_10UnderscoreESU_SU_EEEEENS4_13SM90_TMA_LOADENS4_14ComposedLayoutINS4_7SwizzleILi2ELi4ELi3EEENS4_18smem_ptr_flag_bitsILi8EEENSQ_INS5_IJNSA_ILi8EEESF_EEENS5_IJSF_SB_EEEEEEEvNS4_8identityESX_S17_vS18_EENS_8epilogue10collective18CollectiveEpilogueINS1A_23Sm100TmaWarpSpecializedILi2ELi2ELi64ELb0ELb0EEEJSG_NS5_IJNSQ_ISE_SB_EENSQ_ISF_SB_EEEEEaSH_aSH_NS1A_6fusion15FusionCallbacksIS1E_NS1I_17LinearCombinationIaiaiLNS_15FloatRoundStyleE2EEESG_S1H_JEEENS4_5SM1004TMEM4LOAD26SM100_TMEM_LOAD_32dp32b64xESX_S17_NS4_39AutoVectorizingCopyWithAssumedAlignmentILi128EEENS4_14SM90_TMA_STOREES17_S1T_S1T_EEEvvEEEEvNT_6ParamsE,(.L_x_151 - _ZN7cutlass13device_kernelINS_4gemm6kernel13GemmUniversalIN4cute5tupleIJiiiiEEENS1_10collective13CollectiveMmaINS1_35MainloopSm100TmaUmmaWarpSpecializedILi7ELi2ELi4ENS5_IJNS4_1CILi1EEESB_SB_EEEEENS5_IJNSA_ILi128EEESE_NSA_ILi64EEEEEEaNS5_IJlSB_lEEEaSH_NS4_8TiledMMAINS4_8MMA_AtomIJNS4_15SM100_MMA_S8_SSIaaiLi128ELi128ELNS4_4UMMA5MajorE0ELSM_0ELNSL_8SaturateE0EEEEEENS4_6LayoutISC_NS5_IJNSA_ILi0EEESR_SR_EEEEENS5_IJNS4_10UnderscoreESU_SU_EEEEENS4_13SM90_TMA_LOADENS4_14ComposedLayoutINS4_7SwizzleILi2ELi4ELi3EEENS4_18smem_ptr_flag_bitsILi8EEENSQ_INS5_IJNSA_ILi8EEESF_EEENS5_IJSF_SB_EEEEEEEvNS4_8identityESX_S17_vS18_EENS_8epilogue10collective18CollectiveEpilogueINS1A_23Sm100TmaWarpSpecializedILi2ELi2ELi64ELb0ELb0EEEJSG_NS5_IJNSQ_ISE_SB_EENSQ_ISF_SB_EEEEEaSH_aSH_NS1A_6fusion15FusionCallbacksIS1E_NS1I_17LinearCombinationIaiaiLNS_15FloatRoundStyleE2EEESG_S1H_JEEENS4_5SM1004TMEM4LOAD26SM100_TMEM_LOAD_32dp32b64xESX_S17_NS4_39AutoVectorizingCopyWithAssumedAlignmentILi128EEENS4_14SM90_TMA_STOREES17_S1T_S1T_EEEvvEEEEvNT_6ParamsE)
        .other          _ZN7cutlass13device_kernelINS_4gemm6kernel13GemmUniversalIN4cute5tupleIJiiiiEEENS1_10collective13CollectiveMmaINS1_35MainloopSm100TmaUmmaWarpSpecializedILi7ELi2ELi4ENS5_IJNS4_1CILi1EEESB_SB_EEEEENS5_IJNSA_ILi128EEESE_NSA_ILi64EEEEEEaNS5_IJlSB_lEEEaSH_NS4_8TiledMMAINS4_8MMA_AtomIJNS4_15SM100_MMA_S8_SSIaaiLi128ELi128ELNS4_4UMMA5MajorE0ELSM_0ELNSL_8SaturateE0EEEEEENS4_6LayoutISC_NS5_IJNSA_ILi0EEESR_SR_EEEEENS5_IJNS4_10UnderscoreESU_SU_EEEEENS4_13SM90_TMA_LOADENS4_14ComposedLayoutINS4_7SwizzleILi2ELi4ELi3EEENS4_18smem_ptr_flag_bitsILi8EEENSQ_INS5_IJNSA_ILi8EEESF_EEENS5_IJSF_SB_EEEEEEEvNS4_8identityESX_S17_vS18_EENS_8epilogue10collective18CollectiveEpilogueINS1A_23Sm100TmaWarpSpecializedILi2ELi2ELi64ELb0ELb0EEEJSG_NS5_IJNSQ_ISE_SB_EENSQ_ISF_SB_EEEEEaSH_aSH_NS1A_6fusion15FusionCallbacksIS1E_NS1I_17LinearCombinationIaiaiLNS_15FloatRoundStyleE2EEESG_S1H_JEEENS4_5SM1004TMEM4LOAD26SM100_TMEM_LOAD_32dp32b64xESX_S17_NS4_39AutoVectorizingCopyWithAssumedAlignmentILi128EEENS4_14SM90_TMA_STOREES17_S1T_S1T_EEEvvEEEEvNT_6ParamsE,@"STO_CUDA_ENTRY STV_DEFAULT"
_ZN7cutlass13device_kernelINS_4gemm6kernel13GemmUniversalIN4cute5tupleIJiiiiEEENS1_10collective13CollectiveMmaINS1_35MainloopSm100TmaUmmaWarpSpecializedILi7ELi2ELi4ENS5_IJNS4_1CILi1EEESB_SB_EEEEENS5_IJNSA_ILi128EEESE_NSA_ILi64EEEEEEaNS5_IJlSB_lEEEaSH_NS4_8TiledMMAINS4_8MMA_AtomIJNS4_15SM100_MMA_S8_SSIaaiLi128ELi128ELNS4_4UMMA5MajorE0ELSM_0ELNSL_8SaturateE0EEEEEENS4_6LayoutISC_NS5_IJNSA_ILi0EEESR_SR_EEEEENS5_IJNS4_10UnderscoreESU_SU_EEEEENS4_13SM90_TMA_LOADENS4_14ComposedLayoutINS4_7SwizzleILi2ELi4ELi3EEENS4_18smem_ptr_flag_bitsILi8EEENSQ_INS5_IJNSA_ILi8EEESF_EEENS5_IJSF_SB_EEEEEEEvNS4_8identityESX_S17_vS18_EENS_8epilogue10collective18CollectiveEpilogueINS1A_23Sm100TmaWarpSpecializedILi2ELi2ELi64ELb0ELb0EEEJSG_NS5_IJNSQ_ISE_SB_EENSQ_ISF_SB_EEEEEaSH_aSH_NS1A_6fusion15FusionCallbacksIS1E_NS1I_17LinearCombinationIaiaiLNS_15FloatRoundStyleE2EEESG_S1H_JEEENS4_5SM1004TMEM4LOAD26SM100_TMEM_LOAD_32dp32b64xESX_S17_NS4_39AutoVectorizingCopyWithAssumedAlignmentILi128EEENS4_14SM90_TMA_STOREES17_S1T_S1T_EEEvvEEEEvNT_6ParamsE:
[----:B------:R-:W1:Y:S01]  /*0000*/  LDC R1, c[0x0][0x37c] ;  /* 0x0000df00ff017b82 */ /* 0x000e620000000800 */
[----:B------:R-:W2:Y:S01]  /*0010*/  S2R R167, SR_TID.X ;  /* 0x0000000000a77919 */ /* 0x000ea20000002100 */
[----:B------:R-:W3:Y:S01]  /*0020*/  LDCU.64 UR4, c[0x0][0x890] ;  /* 0x00011200ff0477ac */ /* 0x000ee20008000a00 */
[----:B------:R-:W-:Y:S02]  /*0030*/  PRMT R151, RZ, 0x7610, R151 ;  /* 0x00007610ff977816 */ /* 0x000fe40000000097 */
[----:B------:R-:W-:Y:S01]  /*0040*/  ELECT P5, URZ, PT ;  /* 0x0000000000ff782f */ /* 0x000fe200038a0000 */
[----:B------:R-:W4:Y:S01]  /*0050*/  LDCU.64 UR46, c[0x0][0x358] ;  /* 0x00006b00ff2e77ac */ /* 0x000f220008000a00 */
[----:B---3--:R-:W-:-:S04]  /*0060*/  UISETP.NE.U32.AND UP0, UPT, UR4, URZ, UPT ;  /* 0x000000ff0400728c */ /* 0x008fc8000bf05070 */
[----:B------:R-:W-:Y:S01]  /*0070*/  UISETP.NE.AND.EX UP0, UPT, UR5, URZ, UPT, UP0 ;  /* 0x000000ff0500728c */ /* 0x000fe2000bf05300 */
[----:B--2---:R-:W-:-:S05]  /*0080*/  SHF.R.U32.HI R154, RZ, 0x5, R167 ;  /* 0x00000005ff9a7819 */ /* 0x004fca00000116a7 */
[----:B------:R-:W2:Y:S02]  /*0090*/  SHFL.IDX PT, R0, R154, RZ, 0x1f ;  /* 0x00001fff9a007589 */ /* 0x000ea400000e0000 */
[----:B--2---:R-:W-:Y:S01]  /*00a0*/  R2UR UR8, R0 ;  /* 0x00000000000872ca */ /* 0x004fe200000e0000 */
[----:B-1--4-:R-:W-:-:S14]  /*00b0*/  BRA.U UP0, `(.L_x_0) ;  /* 0x00000001002c7547 */ /* 0x012fdc000b800000 */
[----:B------:R-:W1:Y:S02]  /*00c0*/  LDCU.64 UR6, c[0x0][0x888] ;  /* 0x00011100ff0677ac */ /* 0x000e640008000a00 */
[----:B-1----:R-:W-:-:S04]  /*00d0*/  UISETP.NE.U32.AND UP0, UPT, UR6, URZ, UPT ;  /* 0x000000ff0600728c */ /* 0x002fc8000bf05070 */
[----:B------:R-:W-:-:S09]  /*00e0*/  UISETP.NE.AND.EX UP0, UPT, UR7, URZ, UPT, UP0 ;  /* 0x000000ff0700728c */ /* 0x000fd2000bf05300 */
[----:B------:R-:W-:Y:S05]  /*00f0*/  BRA.U !UP0, `(.L_x_1) ;  /* 0x0000000108107547 */ /* 0x000fea000b800000 */
[----:B------:R-:W1:Y:S02]  /*0100*/  LDC.64 R82, c[0x0][0x888] ;  /* 0x00022200ff527b82 */ /* 0x000e640000000a00 */
[----:B-1----:R1:W5:Y:S01]  /*0110*/  LDG.E R82, desc[UR46][R82.64] ;  /* 0x0000002e52527981 */ /* 0x002362000c1e1900 */
[----:B------:R-:W-:Y:S01]  /*0120*/  HFMA2 R151, -RZ, RZ, 0, 5.9604644775390625e-08 ;  /* 0x00000001ff977431 */ /* 0x000fe200000001ff */
[----:B------:R-:W-:Y:S05]  /*0130*/  BRA `(.L_x_0) ;  /* 0x00000000000c7947 */ /* 0x000fea0003800000 */
.L_x_1:
[----:B------:R-:W1:Y:S01]  /*0140*/  LDCU UR6, c[0x0][0x880] ;  /* 0x00011000ff0677ac */ /* 0x000e620008000800 */
[----:B------:R-:W-:Y:S01]  /*0150*/  HFMA2 R151, -RZ, RZ, 0, 5.9604644775390625e-08 ;  /* 0x00000001ff977431 */ /* 0x000fe200000001ff */
[----:B-1----:R-:W-:-:S07]  /*0160*/  MOV R82, UR6 ;  /* 0x0000000600527c02 */ /* 0x002fce0008000f00 */
.L_x_0:
[----:B------:R-:W2:Y:S02]  /*0170*/  LDCU.64 UR6, c[0x0][0x8b0] ;  /* 0x00011600ff0677ac */ /* 0x000ea40008000a00 */
[----:B--2---:R-:W-:-:S04]  /*0180*/  UISETP.NE.U32.AND UP0, UPT, UR6, URZ, UPT ;  /* 0x000000ff0600728c */ /* 0x004fc8000bf05070 */
[----:B------:R-:W-:-:S09]  /*0190*/  UISETP.NE.AND.EX UP0, UPT, UR7, URZ, UPT, UP0 ;  /* 0x000000ff0700728c */ /* 0x000fd2000bf05300 */
[----:B------:R-:W-:Y:S05]  /*01a0*/  BRA.U UP0, `(.L_x_2) ;  /* 0x0000000100247547 */ /* 0x000fea000b800000 */
[----:B------:R-:W2:Y:S02]  /*01b0*/  LDCU.64 UR6, c[0x0][0x8a8] ;  /* 0x00011500ff0677ac */ /* 0x000ea40008000a00 */
[----:B--2---:R-:W-:-:S04]  /*01c0*/  UISETP.NE.U32.AND UP0, UPT, UR6, URZ, UPT ;  /* 0x000000ff0600728c */ /* 0x004fc8000bf05070 */
[----:B------:R-:W-:-:S09]  /*01d0*/  UISETP.NE.AND.EX UP0, UPT, UR7, URZ, UPT, UP0 ;  /* 0x000000ff0700728c */ /* 0x000fd2000bf05300 */
[----:B------:R-:W-:Y:S05]  /*01e0*/  BRA.U !UP0, `(.L_x_3) ;  /* 0x00000001080c7547 */ /* 0x000fea000b800000 */
[----:B------:R-:W2:Y:S02]  /*01f0*/  LDC.64 R78, c[0x0][0x8a8] ;  /* 0x00022a00ff4e7b82 */ /* 0x000ea40000000a00 */
[----:B--2---:R2:W5:Y:S01]  /*0200*/  LDG.E R78, desc[UR46][R78.64] ;  /* 0x0000002e4e4e7981 */ /* 0x004562000c1e1900 */
[----:B------:R-:W-:Y:S05]  /*0210*/  BRA `(.L_x_2) ;  /* 0x0000000000087947 */ /* 0x000fea0003800000 */
.L_x_3:
[----:B------:R-:W2:Y:S02]  /*0220*/  LDCU UR6, c[0x0][0x8a0] ;  /* 0x00011400ff0677ac */ /* 0x000ea40008000800 */
[----:B--2---:R-:W-:Y:S02]  /*0230*/  MOV R78, UR6 ;  /* 0x00000006004e7c02 */ /* 0x004fe40008000f00 */
.L_x_2:
[----:B------:R-:W-:Y:S01]  /*0240*/  IMAD.U32 R0, RZ, RZ, UR8 ;  /* 0x00000008ff007e24 */ /* 0x000fe2000f8e00ff */
[----:B------:R-:W-:Y:S04]  /*0250*/  BSSY.RECONVERGENT B0, `(.L_x_4) ;  /* 0x000000c000007945 */ /* 0x000fe80003800200 */
[C---:B------:R-:W-:Y:S02]  /*0260*/  ISETP.NE.OR P1, PT, R0.reuse, 0x1, !P5 ;  /* 0x000000010000780c */ /* 0x040fe40006f25670 */
[----:B------:R-:W-:-:S11]  /*0270*/  ISETP.NE.OR P0, PT, R0, 0x3, !P5 ;  /* 0x000000030000780c */ /* 0x000fd60006f05670 */
[----:B------:R-:W-:Y:S05]  /*0280*/  @P1 BRA `(.L_x_5) ;  /* 0x0000000000201947 */ /* 0x000fea0003800000 */
[----:B------:R-:W3:Y:S02]  /*0290*/  LDCU.64 UR6, c[0x0][0x348] ;  /* 0x00006900ff0677ac */ /* 0x000ee40008000a00 */
[----:B---3--:R-:W-:Y:S02]  /*02a0*/  UIADD3 UR10, UP1, UPT, UR6, 0x80, URZ ;  /* 0x00000080060a7890 */ /* 0x008fe4000ff3e0ff */
[----:B------:R-:W-:Y:S02]  /*02b0*/  UIADD3 UR6, UP0, UPT, UR6, 0x180, URZ ;  /* 0x0000018006067890 */ /* 0x000fe4000ff1e0ff */
[----:B------:R-:W-:Y:S02]  /*02c0*/  UIADD3.X UR11, UPT, UPT, URZ, UR7, URZ, UP1, !UPT ;  /* 0x00000007ff0b7290 */ /* 0x000fe40008ffe4ff */
[----:B------:R-:W-:-:S07]  /*02d0*/  UIADD3.X UR7, UPT, UPT, URZ, UR7, URZ, UP0, !UPT ;  /* 0x00000007ff077290 */ /* 0x000fce00087fe4ff */
[----:B------:R3:W-:Y:S02]  /*02e0*/  UTMACCTL.PF [UR10] ;  /* 0x000000000a0079b9 */ /* 0x0007e40008040000 */
[----:B------:R3:W-:Y:S02]  /*02f0*/  UTMACCTL.PF [UR6] ;  /* 0x00000000060079b9 */ /* 0x0007e40008040000 */
[----:B---3--:R-:W-:Y:S01]  /*0300*/  NOP ;  /* 0x0000000000007918 */ /* 0x008fe20000000000 */
.L_x_5:
[----:B------:R-:W-:Y:S05]  /*0310*/  BSYNC.RECONVERGENT B0 ;  /* 0x0000000000007941 */ /* 0x000fea0003800200 */
.L_x_4:
[----:B------:R-:W-:Y:S04]  /*0320*/  BSSY.RECONVERGENT B0, `(.L_x_6) ;  /* 0x000000a000007945 */ /* 0x000fe80003800200 */
        /* <DEDUP_REMOVED lines=9> */
.L_x_7:
[----:B------:R-:W-:Y:S05]  /*03c0*/  BSYNC.RECONVERGENT B0 ;  /* 0x0000000000007941 */ /* 0x000fea0003800200 */
.L_x_6:
[----:B------:R-:W3:Y:S01]  /*03d0*/  LDCU.64 UR6, c[0x0][0x888] ;  /* 0x00011100ff0677ac */ /* 0x000ee20008000a00 */
[----:B------:R-:W-:Y:S02]  /*03e0*/  UISETP.EQ.U32.AND UP1, UPT, UR4, URZ, UPT ;  /* 0x000000ff0400728c */ /* 0x000fe4000bf22070 */
[----:B------:R-:W-:Y:S02]  /*03f0*/  UPLOP3.LUT UP2, UPT, UPT, UPT, UPT, 0x80, 0x8 ;  /* 0x000000000008789c */ /* 0x000fe40003f4f070 */
[----:B---3--:R-:W-:-:S04]  /*0400*/  UISETP.NE.U32.AND UP0, UPT, UR6, URZ, UPT ;  /* 0x000000ff0600728c */ /* 0x008fc8000bf05070 */
[----:B------:R-:W-:-:S04]  /*0410*/  UISETP.NE.AND.EX UP0, UPT, UR7, URZ, UPT, UP0 ;  /* 0x000000ff0700728c */ /* 0x000fc8000bf05300 */
[----:B------:R-:W-:-:S04]  /*0420*/  UISETP.EQ.OR.EX UP3, UPT, UR5, URZ, !UP0, UP1 ;  /* 0x000000ff0500728c */ /* 0x000fc8000c762710 */
[----:B------:R-:W-:-:S05]  /*0430*/  UP2UR UR50, UPR, URZ, 0x8 ;  /* 0x00000008ff327883 */ /* 0x000fca0008000000 */
[----:B------:R-:W-:Y:S07]  /*0440*/  BRA.U !UP3, `(.L_x_8) ;  /* 0x000000010b207547 */ /* 0x000fee000b800000 */
[----:B-----5:R-:W-:Y:S01]  /*0450*/  R2UR UR6, R82 ;  /* 0x00000000520672ca */ /* 0x020fe200000e0000 */
[----:B------:R-:W-:Y:S02]  /*0460*/  UISETP.NE.U32.AND UP2, UPT, UR4, URZ, UPT ;  /* 0x000000ff0400728c */ /* 0x000fe4000bf45070 */
[----:B------:R-:W-:Y:S02]  /*0470*/  USEL UR4, URZ, 0xffffffff, UP0 ;  /* 0xffffffffff047887 */ /* 0x000fe40008000000 */
[----:B------:R-:W-:-:S08]  /*0480*/  UISETP.NE.AND.EX UP2, UPT, UR5, URZ, UPT, UP2 ;  /* 0x000000ff0500728c */ /* 0x000fd0000bf45320 */
[----:B------:R-:W-:-:S04]  /*0490*/  UISETP.NE.AND UP1, UPT, UR6, URZ, UPT ;  /* 0x000000ff0600728c */ /* 0x000fc8000bf25270 */
[----:B------:R-:W-:-:S04]  /*04a0*/  @!UP2 USEL UR4, URZ, 0xffffffff, UP1 ;  /* 0xffffffffff04a887 */ /* 0x000fc80008800000 */
[----:B------:R-:W-:-:S04]  /*04b0*/  ULOP3.LUT UR4, UR4, 0x1, URZ, 0xc0, !UPT ;  /* 0x0000000104047892 */ /* 0x000fc8000f8ec0ff */
[----:B------:R-:W-:-:S11]  /*04c0*/  UISETP.NE.U32.AND UP2, UPT, UR4, 0x1, UPT ;  /* 0x000000010400788c */ /* 0x000fd6000bf45070 */
.L_x_8:
[----:B------:R-:W3:Y:S01]  /*04d0*/  SHFL.IDX PT, R2, R154, RZ, 0x1f ;  /* 0x00001fff9a027589 */ /* 0x000ee200000e0000 */
[----:B------:R-:W-:-:S04]  /*04e0*/  UISETP.NE.AND UP1, UPT, UR8, 0x2, UPT ;  /* 0x000000020800788c */ /* 0x000fc8000bf25270 */
[----:B------:R-:W-:Y:S01]  /*04f0*/  USEL UR6, URZ, 0x1, UP1 ;  /* 0x00000001ff067887 */ /* 0x000fe20008800000 */
[----:B---3--:R-:W-:-:S13]  /*0500*/  ISETP.NE.AND P0, PT, R2, RZ, PT ;  /* 0x000000ff0200720c */ /* 0x008fda0003f05270 */
[----:B------:R-:W-:Y:S05]  /*0510*/  @P0 BRA `(.L_x_9) ;  /* 0x0000000000600947 */ /* 0x000fea0003800000 */
[----:B------:R-:W3:Y:S01]  /*0520*/  S2UR UR5, SR_CgaCtaId ;  /* 0x00000000000579c3 */ /* 0x000ee20000008800 */
[----:B------:R-:W-:Y:S01]  /*0530*/  UMOV UR7, 0x400 ;  /* 0x0000040000077882 */ /* 0x000fe20000000000 */
[----:B------:R-:W-:Y:S01]  /*0540*/  UMOV UR4, 0x1 ;  /* 0x0000000100047882 */ /* 0x000fe20000000000 */
[----:B------:R-:W-:Y:S01]  /*0550*/  ELECT P0, URZ, PT ;  /* 0x0000000000ff782f */ /* 0x000fe20003800000 */
[----:B------:R-:W-:-:S04]  /*0560*/  UIADD3 UR10, UPT, UPT, -UR4, 0x100000, URZ ;  /* 0x00100000040a7890 */ /* 0x000fc8000fffe1ff */
[----:B------:R-:W-:Y:S02]  /*0570*/  USHF.L.U32 UR11, UR10, 0xb, URZ ;  /* 0x0000000b0a0b7899 */ /* 0x000fe400080006ff */
[----:B------:R-:W-:Y:S02]  /*0580*/  USHF.L.U32 UR10, UR10, 0x1, URZ ;  /* 0x000000010a0a7899 */ /* 0x000fe400080006ff */
[----:B---3--:R-:W-:Y:S01]  /*0590*/  ULEA UR5, UR5, UR7, 0x18 ;  /* 0x0000000705057291 */ /* 0x008fe2000f8ec0ff */
[----:B------:R-:W3:Y:S11]  /*05a0*/  FENCE.VIEW.ASYNC.S ;  /* 0x00000000000073c6 */ /* 0x000ef60000000000 */
[----:B---3--:R3:W4:Y:S01]  /*05b0*/  SYNCS.EXCH.64 URZ, [UR5], UR10 ;  /* 0x0000000a05ff75b2 */ /* 0x0087220008000100 */
[----:B------:R3:W1:Y:S01]  /*05c0*/  SYNCS.EXCH.64 URZ, [UR5+0x38], UR10 ;  /* 0x0000380a05ff75b2 */ /* 0x0006620008000100 */
        /* <DEDUP_REMOVED lines=11> */
[----:B------:R3:W1:Y:S02]  /*0680*/  SYNCS.EXCH.64 URZ, [UR5+0x68], UR10 ;  /* 0x0000680a05ff75b2 */ /* 0x0006640008000100 */
[----:B---3--:R-:W-:Y:S01]  /*0690*/  NOP ;  /* 0x0000000000007918 */ /* 0x008fe20000000000 */
.L_x_9:
[----:B------:R-:W3:Y:S01]  /*06a0*/  SHFL.IDX PT, R2, R154, RZ, 0x1f ;  /* 0x00001fff9a027589 */ /* 0x000ee200000e0000 */
[----:B------:R-:W-:Y:S01]  /*06b0*/  NOP ;  /* 0x0000000000007918 */ /* 0x000fe20000000000 */
[----:B---3--:R-:W-:-:S13]  /*06c0*/  ISETP.NE.AND P0, PT, R2, 0x1, PT ;  /* 0x000000010200780c */ /* 0x008fda0003f05270 */
[----:B------:R-:W-:Y:S05]  /*06d0*/  @P0 BRA `(.L_x_10) ;  /* 0x0000000000480947 */ /* 0x000fea0003800000 */
[----:B------:R-:W3:Y:S01]  /*06e0*/  S2UR UR7, SR_CgaCtaId ;  /* 0x00000000000779c3 */ /* 0x000ee20000008800 */
[----:B------:R-:W-:Y:S01]  /*06f0*/  UMOV UR9, 0x400 ;  /* 0x0000040000097882 */ /* 0x000fe20000000000 */
[----:B------:R-:W-:Y:S01]  /*0700*/  UMOV UR5, 0x20 ;  /* 0x0000002000057882 */ /* 0x000fe20000000000 */
[----:B------:R-:W-:Y:S01]  /*0710*/  UMOV UR4, 0x80 ;  /* 0x0000008000047882 */ /* 0x000fe20000000000 */
[----:B------:R-:W-:-:S04]  /*0720*/  UIADD3 UR10, UPT, UPT, -UR5, 0x100000, URZ ;  /* 0x00100000050a7890 */ /* 0x000fc8000fffe1ff */
[----:B------:R-:W-:Y:S02]  /*0730*/  USHF.L.U32 UR11, UR10, 0xb, URZ ;  /* 0x0000000b0a0b7899 */ /* 0x000fe400080006ff */
[----:B------:R-:W-:Y:S02]  /*0740*/  USHF.L.U32 UR10, UR10, 0x1, URZ ;  /* 0x000000010a0a7899 */ /* 0x000fe400080006ff */
[----:B------:R-:W-:-:S04]  /*0750*/  UIADD3 UR4, UPT, UPT, -UR4, 0x100000, URZ ;  /* 0x0010000004047890 */ /* 0x000fc8000fffe1ff */
[----:B------:R-:W-:Y:S02]  /*0760*/  USHF.L.U32 UR5, UR4, 0xb, URZ ;  /* 0x0000000b04057899 */ /* 0x000fe400080006ff */
[----:B------:R-:W-:Y:S01]  /*0770*/  USHF.L.U32 UR4, UR4, 0x1, URZ ;  /* 0x0000000104047899 */ /* 0x000fe200080006ff */
[----:B------:R-:W-:Y:S01]  /*0780*/  ELECT P0, URZ, PT ;  /* 0x0000000000ff782f */ /* 0x000fe20003800000 */
[----:B---3--:R-:W-:Y:S01]  /*0790*/  ULEA UR7, UR7, UR9, 0x18 ;  /* 0x0000000907077291 */ /* 0x008fe2000f8ec0ff */
[----:B------:R-:W3:Y:S11]  /*07a0*/  FENCE.VIEW.ASYNC.S ;  /* 0x00000000000073c6 */ /* 0x000ef60000000000 */
[----:B---3--:R3:W1:Y:S01]  /*07b0*/  SYNCS.EXCH.64 URZ, [UR7+0x70], UR10 ;  /* 0x0000700a07ff75b2 */ /* 0x0086620008000100 */
[----:B------:R3:W1:Y:S01]  /*07c0*/  SYNCS.EXCH.64 URZ, [UR7+0x80], UR4 ;  /* 0x0000800407ff75b2 */ /* 0x0006620008000100 */
[----:B------:R3:W1:Y:S01]  /*07d0*/  SYNCS.EXCH.64 URZ, [UR7+0x78], UR10 ;  /* 0x0000780a07ff75b2 */ /* 0x0006620008000100 */
[----:B------:R3:W1:Y:S01]  /*07e0*/  SYNCS.EXCH.64 URZ, [UR7+0x88], UR4 ;  /* 0x0000880407ff75b2 */ /* 0x0006620008000100 */
[----:B------:R-:W-:Y:S01]  /*07f0*/  NOP ;  /* 0x0000000000007918 */ /* 0x000fe20000000000 */
.L_x_10:
[----:B------:R-:W2:Y:S01]  /*0800*/  SHFL.IDX PT, R2, R154, RZ, 0x1f ;  /* 0x00001fff9a027589 */ /* 0x000ea200000e0000 */
[----:B------:R-:W-:Y:S01]  /*0810*/  NOP ;  /* 0x0000000000007918 */ /* 0x000fe20000000000 */
[----:B--2---:R-:W-:-:S13]  /*0820*/  ISETP.NE.AND P0, PT, R2, 0x3, PT ;  /* 0x000000030200780c */ /* 0x004fda0003f05270 */
[----:B------:R-:W-:Y:S05]  /*0830*/  @P0 BRA `(.L_x_11) ;  /* 0x0000000000300947 */ /* 0x000fea0003800000 */
[----:B---3--:R-:W2:Y:S01]  /*0840*/  S2UR UR5, SR_CgaCtaId ;  /* 0x00000000000579c3 */ /* 0x008ea20000008800 */
[----:B------:R-:W-:Y:S01]  /*0850*/  UMOV UR7, 0x400 ;  /* 0x0000040000077882 */ /* 0x000fe20000000000 */
[----:B------:R-:W-:Y:S01]  /*0860*/  UMOV UR4, 0x20 ;  /* 0x0000002000047882 */ /* 0x000fe20000000000 */
[----:B------:R-:W-:Y:S01]  /*0870*/  ELECT P0, URZ, PT ;  /* 0x0000000000ff782f */ /* 0x000fe20003800000 */
[----:B------:R-:W-:-:S04]  /*0880*/  UIADD3 UR10, UPT, UPT, -UR4, 0x100000, URZ ;  /* 0x00100000040a7890 */ /* 0x000fc8000fffe1ff */
[----:B------:R-:W-:Y:S02]  /*0890*/  USHF.L.U32 UR11, UR10, 0xb, URZ ;  /* 0x0000000b0a0b7899 */ /* 0x000fe400080006ff */
[----:B------:R-:W-:Y:S02]  /*08a0*/  USHF.L.U32 UR10, UR10, 0x1, URZ ;  /* 0x000000010a0a7899 */ /* 0x000fe400080006ff */
[----:B--2---:R-:W-:Y:S01]  /*08b0*/  ULEA UR5, UR5, UR7, 0x18 ;  /* 0x0000000705057291 */ /* 0x004fe2000f8ec0ff */
[----:B------:R-:W2:Y:S11]  /*08c0*/  FENCE.VIEW.ASYNC.S ;  /* 0x00000000000073c6 */ /* 0x000eb60000000000 */
[----:B--2---:R2:W3:Y:S01]  /*08d0*/  SYNCS.EXCH.64 URZ, [UR5+0x90], UR10 ;  /* 0x0000900a05ff75b2 */ /* 0x0044e20008000100 */
[----:B------:R2:W1:Y:S01]  /*08e0*/  SYNCS.EXCH.64 URZ, [UR5+0x98], UR10 ;  /* 0x0000980a05ff75b2 */ /* 0x0004620008000100 */
[----:B------:R-:W-:Y:S01]  /*08f0*/  NOP ;  /* 0x0000000000007918 */ /* 0x000fe20000000000 */
.L_x_11:
[----:B------:R-:W4:Y:S01]  /*0900*/  SHFL.IDX PT, R2, R154, RZ, 0x1f ;  /* 0x00001fff9a027589 */ /* 0x000f2200000e0000 */
[----:B------:R-:W-:Y:S01]  /*0910*/  NOP ;  /* 0x0000000000007918 */ /* 0x000fe20000000000 */
[----:B----4-:R-:W-:-:S13]  /*0920*/  ISETP.NE.AND P0, PT, R2, 0x4, PT ;  /* 0x000000040200780c */ /* 0x010fda0003f05270 */
[----:B------:R-:W-:Y:S05]  /*0930*/  @P0 BRA `(.L_x_12) ;  /* 0x00000000004c0947 */ /* 0x000fea0003800000 */
[----:B--23--:R-:W2:Y:S01]  /*0940*/  S2UR UR5, SR_CgaCtaId ;  /* 0x00000000000579c3 */ /* 0x00cea20000008800 */
[----:B------:R-:W-:Y:S01]  /*0950*/  UMOV UR9, 0x100 ;  /* 0x0000010000097882 */ /* 0x000fe20000000000 */
[----:B------:R-:W-:Y:S01]  /*0960*/  UMOV UR7, 0x400 ;  /* 0x0000040000077882 */ /* 0x000fe20000000000 */
[----:B------:R-:W-:Y:S01]  /*0970*/  USEL UR9, UR9, 0xe0, UP2 ;  /* 0x000000e009097887 */ /* 0x000fe20009000000 */
[----:B------:R-:W-:Y:S01]  /*0980*/  UMOV UR4, 0x1 ;  /* 0x0000000100047882 */ /* 0x000fe20000000000 */
[----:B------:R-:W-:Y:S01]  /*0990*/  ELECT P0, URZ, PT ;  /* 0x0000000000ff782f */ /* 0x000fe20003800000 */
[----:B------:R-:W-:-:S04]  /*09a0*/  UIADD3 UR10, UPT, UPT, -UR4, 0x100000, URZ ;  /* 0x00100000040a7890 */ /* 0x000fc8000fffe1ff */
[----:B------:R-:W-:Y:S02]  /*09b0*/  USHF.L.U32 UR11, UR10, 0xb, URZ ;  /* 0x0000000b0a0b7899 */ /* 0x000fe400080006ff */
[----:B------:R-:W-:Y:S02]  /*09c0*/  USHF.L.U32 UR10, UR10, 0x1, URZ ;  /* 0x000000010a0a7899 */ /* 0x000fe400080006ff */
[----:B------:R-:W-:-:S04]  /*09d0*/  UIADD3 UR12, UPT, UPT, -UR9, 0x100000, URZ ;  /* 0x00100000090c7890 */ /* 0x000fc8000fffe1ff */
[----:B------:R-:W-:Y:S02]  /*09e0*/  USHF.L.U32 UR13, UR12, 0xb, URZ ;  /* 0x0000000b0c0d7899 */ /* 0x000fe400080006ff */
[----:B------:R-:W-:Y:S02]  /*09f0*/  USHF.L.U32 UR12, UR12, 0x1, URZ ;  /* 0x000000010c0c7899 */ /* 0x000fe400080006ff */
[----:B--2---:R-:W-:Y:S01]  /*0a00*/  ULEA UR5, UR5, UR7, 0x18 ;  /* 0x0000000705057291 */ /* 0x004fe2000f8ec0ff */
[----:B------:R-:W2:Y:S11]  /*0a10*/  FENCE.VIEW.ASYNC.S ;  /* 0x00000000000073c6 */ /* 0x000eb60000000000 */
[----:B--2---:R4:W2:Y:S01]  /*0a20*/  SYNCS.EXCH.64 URZ, [UR5+0xa0], UR10 ;  /* 0x0000a00a05ff75b2 */ /* 0x0048a20008000100 */
[----:B------:R4:W3:Y:S01]  /*0a30*/  SYNCS.EXCH.64 URZ, [UR5+0xb0], UR12 ;  /* 0x0000b00c05ff75b2 */ /* 0x0008e20008000100 */
[----:B------:R4:W1:Y:S01]  /*0a40*/  SYNCS.EXCH.64 URZ, [UR5+0xa8], UR10 ;  /* 0x0000a80a05ff75b2 */ /* 0x0008620008000100 */
[----:B------:R4:W1:Y:S02]  /*0a50*/  SYNCS.EXCH.64 URZ, [UR5+0xb8], UR12 ;  /* 0x0000b80c05ff75b2 */ /* 0x0008640008000100 */
[----:B----4-:R-:W-:Y:S01]  /*0a60*/  NOP ;  /* 0x0000000000007918 */ /* 0x010fe20000000000 */
.L_x_12:
[----:B------:R-:W4:Y:S01]  /*0a70*/  SHFL.IDX PT, R2, R154, RZ, 0x1f ;  /* 0x00001fff9a027589 */ /* 0x000f2200000e0000 */
[----:B------:R-:W-:Y:S01]  /*0a80*/  NOP ;  /* 0x0000000000007918 */ /* 0x000fe20000000000 */
[----:B----4-:R-:W-:-:S13]  /*0a90*/  ISETP.NE.AND P0, PT, R2, 0x5, PT ;  /* 0x000000050200780c */ /* 0x010fda0003f05270 */
[----:B------:R-:W-:Y:S05]  /*0aa0*/  @P0 BRA `(.L_x_13) ;  /* 0x0000000000580947 */ /* 0x000fea0003800000 */
[----:B---3--:R-:W3:Y:S01]  /*0ab0*/  S2UR UR7, SR_CgaCtaId ;  /* 0x00000000000779c3 */ /* 0x008ee20000008800 */
[----:B------:R-:W-:Y:S01]  /*0ac0*/  UMOV UR9, 0x400 ;  /* 0x0000040000097882 */ /* 0x000fe20000000000 */
[----:B--2---:R-:W-:Y:S01]  /*0ad0*/  UMOV UR5, 0x1 ;  /* 0x0000000100057882 */ /* 0x004fe20000000000 */
        /* <DEDUP_REMOVED lines=9> */
[----:B------:R-:W2:Y:S11]  /*0b70*/  FENCE.VIEW.ASYNC.S ;  /* 0x00000000000073c6 */ /* 0x000eb60000000000 */
[----:B--2---:R4:W2:Y:S01]  /*0b80*/  SYNCS.EXCH.64 URZ, [UR7+0xc0], UR10 ;  /* 0x0000c00a07ff75b2 */ /* 0x0048a20008000100 */
[----:B------:R4:W3:Y:S01]  /*0b90*/  SYNCS.EXCH.64 URZ, [UR7+0xe0], UR4 ;  /* 0x0000e00407ff75b2 */ /* 0x0008e20008000100 */
[----:B------:R4:W1:Y:S01]  /*0ba0*/  SYNCS.EXCH.64 URZ, [UR7+0xc8], UR10 ;  /* 0x0000c80a07ff75b2 */ /* 0x0008620008000100 */
[----:B------:R4:W1:Y:S01]  /*0bb0*/  SYNCS.EXCH.64 URZ, [UR7+0xe8], UR4 ;  /* 0x0000e80407ff75b2 */ /* 0x0008620008000100 */
[----:B------:R4:W1:Y:S01]  /*0bc0*/  SYNCS.EXCH.64 URZ, [UR7+0xd0], UR10 ;  /* 0x0000d00a07ff75b2 */ /* 0x0008620008000100 */
[----:B------:R4:W1:Y:S01]  /*0bd0*/  SYNCS.EXCH.64 URZ, [UR7+0xf0], UR4 ;  /* 0x0000f00407ff75b2 */ /* 0x0008620008000100 */
[----:B------:R4:W1:Y:S01]  /*0be0*/  SYNCS.EXCH.64 URZ, [UR7+0xd8], UR10 ;  /* 0x0000d80a07ff75b2 */ /* 0x0008620008000100 */
[----:B------:R4:W1:Y:S02]  /*0bf0*/  SYNCS.EXCH.64 URZ, [UR7+0xf8], UR4 ;  /* 0x0000f80407ff75b2 */ /* 0x0008640008000100 */
[----:B----4-:R-:W-:Y:S01]  /*0c00*/  NOP ;  /* 0x0000000000007918 */ /* 0x010fe20000000000 */
.L_x_13:
[----:B------:R-:W4:Y:S01]  /*0c10*/  SHFL.IDX PT, R2, R154, RZ, 0x1f ;  /* 0x00001fff9a027589 */ /* 0x000f2200000e0000 */
[----:B------:R-:W-:Y:S01]  /*0c20*/  NOP ;  /* 0x0000000000007918 */ /* 0x000fe20000000000 */
[----:B----4-:R-:W-:-:S13]  /*0c30*/  ISETP.NE.AND P0, PT, R2, 0x3, PT ;  /* 0x000000030200780c */ /* 0x010fda0003f05270 */
[----:B------:R-:W-:Y:S05]  /*0c40*/  @P0 BRA `(.L_x_14) ;  /* 0x0000000000380947 */ /* 0x000fea0003800000 */
[----:B--23--:R-:W2:Y:S01]  /*0c50*/  S2UR UR5, SR_CgaCtaId ;  /* 0x00000000000579c3 */ /* 0x00cea20000008800 */
        /* <DEDUP_REMOVED lines=13> */
.L_x_14:
[----:B--23--:R-:W2:Y:S01]  /*0d30*/  S2UR UR5, SR_CTAID.X ;  /* 0x00000000000579c3 */ /* 0x00cea20000002500 */
[----:B------:R-:W-:-:S05]  /*0d40*/  CS2R.32 R152, SR_CgaSize ;  /* 0x0000000000987805 */ /* 0x000fca0000008a00 */
[----:B------:R-:W-:-:S05]  /*0d50*/  IMAD R152, R152, -0xa0, RZ ;  /* 0xffffff6098987824 */ /* 0x000fca00078e02ff */
[----:B------:R-:W-:-:S14]  /*0d60*/  R2UR UR9, R152 ;  /* 0x00000000980972ca */ /* 0x000fdc00000e0000 */
[----:B------:R-:W3:Y:S01]  /*0d70*/  LDCU UR9, c[0x0][UR9+0x2b0] ;  /* 0x00005600090977ac */ /* 0x000ee20008000800 */
[----:B------:R-:W-:Y:S01]  /*0d80*/  NOP ;  /* 0x0000000000007918 */ /* 0x000fe20000000000 */
[----:B------:R-:W-:-:S05]  /*0d90*/  CS2R.32 R152, SR_CgaSize ;  /* 0x0000000000987805 */ /* 0x000fca0000008a00 */
[----:B------:R-:W-:-:S05]  /*0da0*/  IMAD R152, R152, -0xa0, RZ ;  /* 0xffffff6098987824 */ /* 0x000fca00078e02ff */
[----:B------:R-:W-:-:S14]  /*0db0*/  R2UR UR7, R152 ;  /* 0x00000000980772ca */ /* 0x000fdc00000e0000 */
[----:B------:R-:W4:Y:S01]  /*0dc0*/  LDCU UR7, c[0x0][UR7+0x2b4] ;  /* 0x00005680070777ac */ /* 0x000f220008000800 */
[----:B------:R-:W1:Y:S08]  /*0dd0*/  S2UR UR4, SR_CTAID.Y ;  /* 0x00000000000479c3 */ /* 0x000e700000002600 */
[----:B------:R-:W4:Y:S01]  /*0de0*/  LDC R9, c[0x0][0xb24] ;  /* 0x0002c900ff097b82 */ /* 0x000f220000000800 */
[----:B--2---:R-:W-:-:S02]  /*0df0*/  I2FP.F32.U32 R4, UR5 ;  /* 0x0000000500047c45 */ /* 0x004fc40008201000 */
[----:B------:R-:W-:-:S05]  /*0e00*/  CS2R.32 R5, SR_CgaSize ;  /* 0x0000000000057805 */ /* 0x000fca0000008a00 */
[----:B------:R-:W-:-:S06]  /*0e10*/  IMAD R5, R5, -0xa0, RZ ;  /* 0xffffff6005057824 */ /* 0x000fcc00078e02ff */
[----:B------:R-:W2:Y:S01]  /*0e20*/  LDC R5, c[0x0][R5+0x2a0] ;  /* 0x0000a80005057b82 */ /* 0x000ea20000000800 */
[----:B------:R-:W-:Y:S01]  /*0e30*/  MOV R21, UR5 ;  /* 0x0000000500157c02 */ /* 0x000fe20008000f00 */
[----:B---3--:R-:W-:Y:S01]  /*0e40*/  FMUL R4, R4, UR9 ;  /* 0x0000000904047c20 */ /* 0x008fe20008400000 */
[----:B-1----:R-:W-:Y:S02]  /*0e50*/  I2FP.F32.U32 R2, UR4 ;  /* 0x0000000400027c45 */ /* 0x002fe40008201000 */
[----:B------:R-:W-:-:S05]  /*0e60*/  CS2R.32 R3, SR_CgaSize ;  /* 0x0000000000037805 */ /* 0x000fca0000008a00 */
[----:B------:R-:W-:-:S06]  /*0e70*/  IMAD R3, R3, -0xa0, RZ ;  /* 0xffffff6003037824 */ /* 0x000fcc00078e02ff */
[----:B------:R-:W1:Y:S01]  /*0e80*/  LDC R3, c[0x0][R3+0x2a4] ;  /* 0x0000a90003037b82 */ /* 0x000e620000000800 */
[----:B------:R-:W3:Y:S01]  /*0e90*/  F2I.U32.TRUNC.NTZ R152, R4 ;  /* 0x0000000400987305 */ /* 0x000ee2000020f000 */
[----:B------:R-:W-:Y:S01]  /*0ea0*/  MOV R20, UR4 ;  /* 0x0000000400147c02 */ /* 0x000fe20008000f00 */
[----:B----4-:R-:W-:-:S05]  /*0eb0*/  FMUL R2, R2, UR7 ;  /* 0x0000000702027c20 */ /* 0x010fca0008400000 */
[----:B------:R-:W-:Y:S01]  /*0ec0*/  BAR.SYNC.DEFER_BLOCKING 0x0 ;  /* 0x0000000000007b1d */ /* 0x000fe20000010000 */
[----:B------:R-:W-:-:S05]  /*0ed0*/  ISETP.GE.AND P0, PT, R9, 0x1, PT ;  /* 0x000000010900780c */ /* 0x000fca0003f06270 */
[----:B------:R-:W4:Y:S02]  /*0ee0*/  F2I.U32.TRUNC.NTZ R150, R2 ;  /* 0x0000000200967305 */ /* 0x000f24000020f000 */
[----:B------:R-:W1:Y:S01]  /*0ef0*/  S2UR UR36, SR_CTAID.Z ;  /* 0x00000000002479c3 */ /* 0x000e620000002700 */
[----:B---3--:R-:W-:-:S05]  /*0f00*/  IADD3 R152, PT, PT, -R152, RZ, RZ ;  /* 0x000000ff98987210 */ /* 0x008fca0007ffe1ff */
[----:B--2---:R-:W-:Y:S01]  /*0f10*/  IMAD R152, R5, R152, UR5 ;  /* 0x0000000505987e24 */ /* 0x004fe2000f8e0298 */
[----:B----4-:R-:W-:-:S05]  /*0f20*/  IADD3 R150, PT, PT, -R150, RZ, RZ ;  /* 0x000000ff96967210 */ /* 0x010fca0007ffe1ff */
[----:B-1----:R-:W-:Y:S01]  /*0f30*/  IMAD R150, R3, R150, UR4 ;  /* 0x0000000403967e24 */ /* 0x002fe2000f8e0296 */
[----:B------:R-:W-:Y:S06]  /*0f40*/  @!P0 BRA `(.L_x_15) ;  /* 0x0000000000b88947 */ /* 0x000fec0003800000 */
[----:B------:R-:W1:Y:S01]  /*0f50*/  LDC.64 R4, c[0x0][0xb18] ;  /* 0x0002c600ff047b82 */ /* 0x000e620000000a00 */
[----:B------:R-:W-:-:S07]  /*0f60*/  ISETP.NE.AND P0, PT, R9, 0x1, PT ;  /* 0x000000010900780c */ /* 0x000fce0003f05270 */
[----:B------:R-:W2:Y:S08]  /*0f70*/  LDC R10, c[0x0][0xb0c] ;  /* 0x0002c300ff0a7b82 */ /* 0x000eb00000000800 */
[----:B------:R-:W3:Y:S08]  /*0f80*/  LDC R11, c[0x0][0x370] ;  /* 0x0000dc00ff0b7b82 */ /* 0x000ef00000000800 */
[----:B------:R-:W4:Y:S01]  /*0f90*/  LDC R12, c[0x0][0x374] ;  /* 0x0000dd00ff0c7b82 */ /* 0x000f220000000800 */
[----:B-1----:R-:W-:-:S07]  /*0fa0*/  ISETP.NE.AND P1, PT, R4, 0x1, PT ;  /* 0x000000010400780c */ /* 0x002fce0003f25270 */
[----:B------:R-:W3:Y:S01]  /*0fb0*/  LDC.64 R6, c[0x0][0xb10] ;  /* 0x0002c400ff067b82 */ /* 0x000ee20000000a00 */
[----:B--2---:R-:W-:-:S07]  /*0fc0*/  ISETP.NE.AND P2, PT, R10, 0x1, PT ;  /* 0x000000010a00780c */ /* 0x004fce0003f45270 */
[----:B------:R-:W1:Y:S08]  /*0fd0*/  LDC R8, c[0x0][0xb20] ;  /* 0x0002c800ff087b82 */ /* 0x000e700000000800 */
[----:B------:R-:W2:Y:S01]  /*0fe0*/  LDC.64 R2, c[0x0][0xb28] ;  /* 0x0002ca00ff027b82 */ /* 0x000ea20000000a00 */
[----:B----4-:R-:W-:-:S04]  /*0ff0*/  IMAD.HI.U32 R13, R12, R5, RZ ;  /* 0x000000050c0d7227 */ /* 0x010fc800078e00ff */
[----:B------:R-:W-:-:S04]  /*1000*/  IMAD.HI.U32 R5, R20, R5, RZ ;  /* 0x0000000514057227 */ /* 0x000fc800078e00ff */
[----:B---3--:R-:W-:-:S04]  /*1010*/  IMAD.HI.U32 R14, R11, R6, RZ ;  /* 0x000000060b0e7227 */ /* 0x008fc800078e00ff */
[C---:B------:R-:W-:Y:S01]  /*1020*/  IMAD.HI.U32 R16, R21.reuse, R6, RZ ;  /* 0x0000000615107227 */ /* 0x040fe200078e00ff */
[-C--:B------:R-:W-:Y:S02]  /*1030*/  @P2 SHF.R.U32.HI R11, RZ, R7.reuse, R14 ;  /* 0x00000007ff0b2219 */ /* 0x080fe4000001160e */
[-C--:B-1----:R-:W-:Y:S02]  /*1040*/  @P1 SHF.R.U32.HI R12, RZ, R8.reuse, R13 ;  /* 0x00000008ff0c1219 */ /* 0x082fe4000001160d */
[----:B------:R-:W-:Y:S02]  /*1050*/  SHF.R.U32.HI R5, RZ, R8, R5 ;  /* 0x00000008ff057219 */ /* 0x000fe40000011605 */
[----:B------:R-:W-:Y:S02]  /*1060*/  SHF.R.U32.HI R16, RZ, R7, R16 ;  /* 0x00000007ff107219 */ /* 0x000fe40000011610 */
[----:B------:R-:W-:Y:S01]  /*1070*/  SEL R5, R20, R5, !P1 ;  /* 0x0000000514057207 */ /* 0x000fe20004800000 */
[----:B--2---:R-:W-:Y:S01]  /*1080*/  IMAD.HI.U32 R14, R12, R2, RZ ;  /* 0x000000020c0e7227 */ /* 0x004fe200078e00ff */
[----:B------:R-:W-:-:S02]  /*1090*/  SEL R7, R21, R16, !P2 ;  /* 0x0000001015077207 */ /* 0x000fc40005000000 */
[----:B------:R-:W-:Y:S01]  /*10a0*/  IADD3 R13, PT, PT, -R5, RZ, RZ ;  /* 0x000000ff050d7210 */ /* 0x000fe20007ffe1ff */
[----:B------:R-:W-:Y:S01]  /*10b0*/  IMAD.HI.U32 R6, R11, R2, RZ ;  /* 0x000000020b067227 */ /* 0x000fe200078e00ff */
[----:B------:R-:W-:-:S03]  /*10c0*/  @P0 SHF.R.U32.HI R12, RZ, R3, R14 ;  /* 0x00000003ff0c0219 */ /* 0x000fc6000001160e */
[----:B------:R-:W-:Y:S01]  /*10d0*/  IMAD R13, R4, R13, R20 ;  /* 0x0000000d040d7224 */ /* 0x000fe200078e0214 */
[----:B------:R-:W-:Y:S01]  /*10e0*/  @P0 SHF.R.U32.HI R11, RZ, R3, R6 ;  /* 0x00000003ff0b0219 */ /* 0x000fe20000011606 */
[----:B------:R-:W-:-:S04]  /*10f0*/  IMAD R12, R12, R9, RZ ;  /* 0x000000090c0c7224 */ /* 0x000fc800078e02ff */
[----:B------:R-:W-:Y:S01]  /*1100*/  IMAD R6, R11, R9, RZ ;  /* 0x000000090b067224 */ /* 0x000fe200078e02ff */
[----:B------:R-:W-:-:S04]  /*1110*/  ISETP.GE.AND P1, PT, R5, R12, PT ;  /* 0x0000000c0500720c */ /* 0x000fc80003f26270 */
[----:B------:R-:W-:Y:S01]  /*1120*/  ISETP.GE.OR P1, PT, R7, R6, P1 ;  /* 0x000000060700720c */ /* 0x000fe20000f26670 */
[----:B------:R-:W-:-:S05]  /*1130*/  IMAD.HI.U32 R6, R5, R2, RZ ;  /* 0x0000000205067227 */ /* 0x000fca00078e00ff */
[----:B------:R-:W-:-:S04]  /*1140*/  SHF.R.U32.HI R6, RZ, R3, R6 ;  /* 0x00000003ff067219 */ /* 0x000fc80000011606 */
[----:B------:R-:W-:-:S03]  /*1150*/  SEL R6, R5, R6, !P0 ;  /* 0x0000000605067207 */ /* 0x000fc60004000000 */
[----:B------:R-:W-:Y:S01]  /*1160*/  @!P1 IMAD.HI.U32 R8, R7, R2, RZ ;  /* 0x0000000207089227 */ /* 0x000fe200078e00ff */
[----:B------:R-:W-:-:S04]  /*1170*/  IADD3 R2, PT, PT, -R6, RZ, RZ ;  /* 0x000000ff06027210 */ /* 0x000fc80007ffe1ff */
[----:B------:R-:W-:Y:S01]  /*1180*/  @!P1 SHF.R.U32.HI R8, RZ, R3, R8 ;  /* 0x00000003ff089219 */ /* 0x000fe20000011608 */
[----:B------:R-:W-:-:S03]  /*1190*/  IMAD R2, R9, R2, R5 ;  /* 0x0000000209027224 */ /* 0x000fc600078e0205 */
[----:B------:R-:W-:-:S05]  /*11a0*/  @!P1 SEL R3, R7, R8, !P0 ;  /* 0x0000000807039207 */ /* 0x000fca0004000000 */
[--C-:B------:R-:W-:Y:S02]  /*11b0*/  @!P1 IMAD.IADD R6, R6, 0x1, -R3.reuse ;  /* 0x0000000106069824 */ /* 0x100fe400078e0a03 */
[----:B------:R-:W-:Y:S01]  /*11c0*/  @!P1 IMAD R3, R2, R11, R3 ;  /* 0x0000000b02039224 */ /* 0x000fe200078e0203 */
[----:B------:R-:W-:Y:S01]  /*11d0*/  IADD3 R2, PT, PT, -R7, RZ, RZ ;  /* 0x000000ff07027210 */ /* 0x000fe20007ffe1ff */
[----:B------:R-:W-:Y:S02]  /*11e0*/  @!P1 IMAD R5, R6, R9, R7 ;  /* 0x0000000906059224 */ /* 0x000fe400078e0207 */
[----:B------:R-:W-:Y:S02]  /*11f0*/  @!P1 IMAD.MOV.U32 R7, RZ, RZ, R3 ;  /* 0x000000ffff079224 */ /* 0x000fe400078e0003 */
[----:B------:R-:W-:Y:S02]  /*1200*/  IMAD R2, R10, R2, R21 ;  /* 0x000000020a027224 */ /* 0x000fe400078e0215 */
[----:B------:R-:W-:-:S02]  /*1210*/  IMAD R20, R5, R4, R13 ;  /* 0x0000000405147224 */ /* 0x000fc400078e020d */
[----:B------:R-:W-:Y:S02]  /*1220*/  IMAD R21, R7, R10, R2 ;  /* 0x0000000a07157224 */ /* 0x000fe400078e0202 */
.L_x_15:
[----:B------:R-:W1:Y:S01]  /*1230*/  LDCU UR4, c[0x0][0xb30] ;  /* 0x00016600ff0477ac */ /* 0x000e620008000800 */
[----:B------:R-:W2:Y:S08]  /*1240*/  S2UR UR37, SR_CgaCtaId ;  /* 0x00000000002579c3 */ /* 0x000eb00000008800 */
[----:B------:R-:W3:Y:S01]  /*1250*/  LDC R72, c[0x0][0xb24] ;  /* 0x0002c900ff487b82 */ /* 0x000ee20000000800 */
[----:B-1----:R-:W-:-:S09]  /*1260*/  UISETP.NE.AND UP1, UPT, UR4, 0x1, UPT ;  /* 0x000000010400788c */ /* 0x002fd2000bf25270 */
[----:B--2---:R-:W-:Y:S05]  /*1270*/  BRA.U UP1, `(.L_x_16) ;  /* 0x0000000101407547 */ /* 0x004fea000b800000 */
[----:B------:R-:W1:Y:S08]  /*1280*/  LDC.64 R4, c[0x0][0xb10] ;  /* 0x0002c400ff047b82 */ /* 0x000e700000000a00 */
[----:B------:R-:W2:Y:S08]  /*1290*/  LDC.64 R2, c[0x0][0xb18] ;  /* 0x0002c600ff027b82 */ /* 0x000eb00000000a00 */
[----:B------:R-:W4:Y:S08]  /*12a0*/  LDC R6, c[0x0][0xb20] ;  /* 0x0002c800ff067b82 */ /* 0x000f300000000800 */
[----:B------:R-:W3:Y:S01]  /*12b0*/  LDC R8, c[0x0][0xb0c] ;  /* 0x0002c300ff087b82 */ /* 0x000ee20000000800 */
[----:B-1----:R-:W-:-:S05]  /*12c0*/  IMAD.HI.U32 R4, R21, R4, RZ ;  /* 0x0000000415047227 */ /* 0x002fca00078e00ff */
[----:B------:R-:W-:Y:S01]  /*12d0*/  SHF.R.U32.HI R4, RZ, R5, R4 ;  /* 0x00000005ff047219 */ /* 0x000fe20000011604 */
[----:B--2---:R-:W-:Y:S01]  /*12e0*/  IMAD.HI.U32 R3, R20, R3, RZ ;  /* 0x0000000314037227 */ /* 0x004fe200078e00ff */
[----:B------:R-:W-:-:S04]  /*12f0*/  ISETP.NE.AND P0, PT, R2, 0x1, PT ;  /* 0x000000010200780c */ /* 0x000fc80003f05270 */
[----:B----4-:R-:W-:-:S04]  /*1300*/  SHF.R.U32.HI R3, RZ, R6, R3 ;  /* 0x00000006ff037219 */ /* 0x010fc80000011603 */
[----:B------:R-:W-:Y:S02]  /*1310*/  SEL R3, R20, R3, !P0 ;  /* 0x0000000314037207 */ /* 0x000fe40004000000 */
[----:B---3--:R-:W-:-:S04]  /*1320*/  ISETP.NE.AND P1, PT, R8, 0x1, PT ;  /* 0x000000010800780c */ /* 0x008fc80003f25270 */
[----:B------:R-:W-:-:S05]  /*1330*/  SEL R4, R21, R4, !P1 ;  /* 0x0000000415047207 */ /* 0x000fca0004800000 */
[----:B------:R-:W-:Y:S02]  /*1340*/  IMAD.IADD R5, R3, 0x1, -R4 ;  /* 0x0000000103057824 */ /* 0x000fe400078e0a04 */
[----:B------:R-:W-:Y:S02]  /*1350*/  IMAD.IADD R3, R4, 0x1, -R3 ;  /* 0x0000000104037824 */ /* 0x000fe400078e0a03 */
[----:B------:R-:W-:Y:S02]  /*1360*/  IMAD R21, R5, R8, R21 ;  /* 0x0000000805157224 */ /* 0x000fe400078e0215 */
[----:B------:R-:W-:-:S07]  /*1370*/  IMAD R20, R3, R2, R20 ;  /* 0x0000000203147224 */ /* 0x000fce00078e0214 */
.L_x_16:
[----:B------:R-:W-:Y:S01]  /*1380*/  BAR.SYNC.DEFER_BLOCKING 0x0 ;  /* 0x0000000000007b1d */ /* 0x000fe20000010000 */
[----:B------:R-:W-:Y:S01]  /*1390*/  UISETP.NE.AND UP1, UPT, UR8, 0x2, UPT ;  /* 0x000000020800788c */ /* 0x000fe2000bf25270 */
[----:B------:R-:W-:Y:S02]  /*13a0*/  ISETP.NE.OR P5, PT, R0, 0x2, !P5 ;  /* 0x000000020000780c */ /* 0x000fe40006fa5670 */
[----:B------:R-:W-:-:S06]  /*13b0*/  LOP3.LUT R2, R167, 0x1f, RZ, 0xc0, !PT ;  /* 0x0000001fa7027812 */ /* 0x000fcc00078ec0ff */
[----:B------:R-:W-:Y:S05]  /*13c0*/  BRA.U UP1, `(.L_x_17) ;  /* 0x0000001101c47547 */ /* 0x000fea000b800000 */
[----:B------:R-:W1:Y:S01]  /*13d0*/  LDCU UR13, c[0x0][0x38c] ;  /* 0x00007180ff0d77ac */ /* 0x000e620008000800 */
[----:B------:R-:W2:Y:S01]  /*13e0*/  LDC R9, c[0x0][0x370] ;  /* 0x0000dc00ff097b82 */ /* 0x000ea20000000800 */
[----:B------:R-:W-:Y:S01]  /*13f0*/  PLOP3.LUT P1, PT, PT, PT, UP2, 0x80, 0x8 ;  /* 0x000000000008781c */ /* 0x000fe20003f2f028 */
[----:B------:R-:W-:Y:S01]  /*1400*/  HFMA2 R12, -RZ, RZ, 0, 0 ;  /* 0x00000000ff0c7431 */ /* 0x000fe200000001ff */
[----:B------:R-:W-:Y:S01]  /*1410*/  ISETP.EQ.OR P4, PT, R2, RZ, P5 ;  /* 0x000000ff0200720c */ /* 0x000fe20002f82670 */
[----:B------:R-:W-:Y:S01]  /*1420*/  IMAD.MOV.U32 R15, RZ, RZ, 0x1 ;  /* 0x00000001ff0f7424 */ /* 0x000fe200078e00ff */
[----:B------:R-:W-:Y:S01]  /*1430*/  PLOP3.LUT P1, PT, P1, PT, PT, 0x8, 0x80 ;  /* 0x000000000080781c */ /* 0x000fe20000f2e170 */
[----:B------:R-:W-:Y:S01]  /*1440*/  IMAD.MOV.U32 R14, RZ, RZ, RZ ;  /* 0x000000ffff0e7224 */ /* 0x000fe200078e00ff */
[----:B------:R-:W-:Y:S01]  /*1450*/  MOV R8, 0x1 ;  /* 0x0000000100087802 */ /* 0x000fe20000000f00 */
[----:B------:R-:W4:Y:S01]  /*1460*/  LDC R0, c[0x0][0x374] ;  /* 0x0000dd00ff007b82 */ /* 0x000f220000000800 */
[----:B------:R-:W-:Y:S01]  /*1470*/  IMAD.MOV.U32 R10, RZ, RZ, RZ ;  /* 0x000000ffff0a7224 */ /* 0x000fe200078e00ff */
[----:B------:R-:W2:Y:S01]  /*1480*/  LDCU.64 UR22, c[0x0][0x348] ;  /* 0x00006900ff1677ac */ /* 0x000ea20008000a00 */
[----:B------:R-:W-:Y:S01]  /*1490*/  UMOV UR6, URZ ;  /* 0x000000ff00067c82 */ /* 0x000fe20008000000 */
[----:B-1----:R-:W-:-:S04]  /*14a0*/  UIADD3 UR5, UPT, UPT, UR13, 0x3f, URZ ;  /* 0x0000003f0d057890 */ /* 0x002fc8000fffe0ff */
[----:B------:R-:W-:-:S04]  /*14b0*/  USHF.R.S32.HI UR4, URZ, 0x1f, UR5 ;  /* 0x0000001fff047899 */ /* 0x000fc80008011405 */
[----:B------:R-:W-:-:S04]  /*14c0*/  ULEA.HI UR4, UR4, UR5, URZ, 0x6 ;  /* 0x0000000504047291 */ /* 0x000fc8000f8f30ff */
[----:B------:R-:W-:Y:S02]  /*14d0*/  USHF.R.S32.HI UR15, URZ, 0x6, UR4 ;  /* 0x00000006ff0f7899 */ /* 0x000fe40008011404 */
[----:B------:R-:W-:Y:S02]  /*14e0*/  UIADD3 UR4, UPT, UPT, UR13, -0x1, URZ ;  /* 0xffffffff0d047890 */ /* 0x000fe4000fffe0ff */
[----:B------:R-:W-:Y:S02]  /*14f0*/  UISETP.LT.U32.AND UP0, UPT, UR15, 0x7, UPT ;  /* 0x000000070f00788c */ /* 0x000fe4000bf01070 */
[----:B------:R-:W-:Y:S02]  /*1500*/  UISETP.GE.U32.AND UP1, UPT, UR4, -0x7f, UPT ;  /* 0xffffff810400788c */ /* 0x000fe4000bf26070 */
[----:B------:R-:W-:Y:S02]  /*1510*/  USEL UR14, UR15, 0x7, UP0 ;  /* 0x000000070f0e7887 */ /* 0x000fe40008000000 */
[----:B------:R-:W-:-:S02]  /*1520*/  UIADD3 UR13, UPT, UPT, UR13, 0x7e, URZ ;  /* 0x0000007e0d0d7890 */ /* 0x000fc4000fffe0ff */
[----:B------:R-:W-:Y:S02]  /*1530*/  UIADD3 UR5, UPT, UPT, UR14, -0x1, URZ ;  /* 0xffffffff0e057890 */ /* 0x000fe4000fffe0ff */
[----:B------:R-:W-:-:S03]  /*1540*/  UIADD3 UR7, UPT, UPT, UR15, -UR14, URZ ;  /* 0x8000000e0f077290 */ /* 0x000fc6000fffe0ff */
[----:B------:R-:W-:-:S04]  /*1550*/  @UP1 UIADD3 UR5, UPT, UPT, UR14, URZ, URZ ;  /* 0x000000ff0e051290 */ /* 0x000fc8000fffe0ff */
[----:B--2---:R-:W-:-:S12]  /*1560*/  UIADD3 UR5, UPT, UPT, UR5, 0x1, URZ ;  /* 0x0000000105057890 */ /* 0x004fd8000fffe0ff */
.L_x_35:
[----:B------:R-:W-:Y:S01]  /*1570*/  UISETP.NE.AND UP0, UPT, UR37, URZ, UPT ;  /* 0x000000ff2500728c */ /* 0x000fe2000bf05270 */
[----:B------:R-:W1:Y:S08]  /*1580*/  S2UR UR37, SR_CgaCtaId ;  /* 0x00000000002579c3 */ /* 0x000e700000008800 */
[----:B------:R-:W-:Y:S05]  /*1590*/  BRA.U UP0, `(.L_x_18) ;  /* 0x0000000100347547 */ /* 0x000fea000b800000 */
[----:B------:R-:W2:Y:S01]  /*15a0*/  S2R R2, SR_CgaCtaId ;  /* 0x0000000000027919 */ /* 0x000ea20000008800 */
[----:B------:R-:W-:-:S04]  /*15b0*/  MOV R3, 0x400 ;  /* 0x0000040000037802 */ /* 0x000fc80000000f00 */
[----:B--2---:R-:W-:Y:S02]  /*15c0*/  LEA R3, R2, R3, 0x18 ;  /* 0x0000000302037211 */ /* 0x004fe400078ec0ff */
[----:B------:R-:W-:-:S03]  /*15d0*/  SHF.L.U32 R2, R8, 0x1f, RZ ;  /* 0x0000001f08027819 */ /* 0x000fc600000006ff */
[----:B------:R-:W-:-:S04]  /*15e0*/  IMAD R3, R10, 0x8, R3 ;  /* 0x000000080a037824 */ /* 0x000fc800078e0203 */
[----:B------:R-:W2:Y:S02]  /*15f0*/  SYNCS.PHASECHK.TRANS64.TRYWAIT P0, [R3+URZ+0x110], R2 ;  /* 0x00011002030075a7 */ /* 0x000ea400080011ff */
[----:B--2---:R-:W-:Y:S05]  /*1600*/  @!P0 BRA `(.L_x_19) ;  /* 0x0000006c00848947 */ /* 0x004fea0003800000 */
.L_x_108:
[----:B------:R-:W-:Y:S01]  /*1610*/  VIADD R10, R10, 0x1 ;  /* 0x000000010a0a7836 */ /* 0x000fe20000000000 */
[----:B------:R2:W-:Y:S04]  /*1620*/  SYNCS.ARRIVE.TRANS64.A1T0 RZ, [R3+URZ+0x100], RZ ;  /* 0x000100ff03ff79a7 */ /* 0x0005e800081000ff */
[----:B------:R-:W-:-:S04]  /*1630*/  ISETP.NE.AND P0, PT, R10, 0x2, PT ;  /* 0x000000020a00780c */ /* 0x000fc80003f05270 */
[----:B------:R-:W-:Y:S02]  /*1640*/  SEL R10, R10, RZ, P0 ;  /* 0x000000ff0a0a7207 */ /* 0x000fe40000000000 */
[----:B--2---:R-:W-:-:S04]  /*1650*/  SEL R3, RZ, 0x1, P0 ;  /* 0x00000001ff037807 */ /* 0x004fc80000000000 */
[----:B------:R-:W-:-:S07]  /*1660*/  LOP3.LUT R8, R8, R3, RZ, 0x3c, !PT ;  /* 0x0000000308087212 */ /* 0x000fce00078e3cff */
.L_x_18:
[----:B------:R-:W-:Y:S01]  /*1670*/  UMOV UR4, 0x400 ;  /* 0x0000040000047882 */ /* 0x000fe20000000000 */
[----:B------:R-:W-:Y:S01]  /*1680*/  SHF.L.U32 R2, R15, 0x1f, RZ ;  /* 0x0000001f0f027819 */ /* 0x000fe200000006ff */
[----:B-1----:R-:W-:Y:S01]  /*1690*/  ULEA UR4, UR37, UR4, 0x18 ;  /* 0x0000000425047291 */ /* 0x002fe2000f8ec0ff */
[----:B------:R-:W-:Y:S01]  /*16a0*/  R2UR UR35, R21 ;  /* 0x00000000152372ca */ /* 0x000fe200000e0000 */
[----:B------:R-:W-:Y:S01]  /*16b0*/  UISETP.GE.U32.AND UP0, UPT, UR13, 0x7f, UPT ;  /* 0x0000007f0d00788c */ /* 0x000fe2000bf06070 */
[----:B------:R-:W-:Y:S01]  /*16c0*/  R2UR UR11, R20 ;  /* 0x00000000140b72ca */ /* 0x000fe200000e0000 */
[----:B------:R-:W-:Y:S01]  /*16d0*/  ULEA UR8, UR6, UR4, 0x3 ;  /* 0x0000000406087291 */ /* 0x000fe2000f8e18ff */
[----:B------:R-:W-:-:S08]  /*16e0*/  UMOV UR24, URZ ;  /* 0x000000ff00187c82 */ /* 0x000fd00008000000 */
[----:B------:R1:W2:Y:S01]  /*16f0*/  SYNCS.PHASECHK.TRANS64.TRYWAIT P0, [UR8+0x38], R2 ;  /* 0x00003802ff0075a7 */ /* 0x0002a20008001108 */
[----:B------:R-:W-:Y:S02]  /*1700*/  USHF.L.U32 UR35, UR35, 0x7, URZ ;  /* 0x0000000723237899 */ /* 0x000fe400080006ff */
[----:B------:R-:W-:Y:S01]  /*1710*/  USHF.L.U32 UR11, UR11, 0x7, URZ ;  /* 0x000000070b0b7899 */ /* 0x000fe200080006ff */
[----:B------:R-:W-:Y:S11]  /*1720*/  BRA.U !UP0, `(.L_x_20) ;  /* 0x0000000108a47547 */ /* 0x000ff6000b800000 */
[----:B------:R-:W-:Y:S01]  /*1730*/  UMOV UR16, URZ ;  /* 0x000000ff00107c82 */ /* 0x000fe20008000000 */
[----:B------:R-:W-:-:S05]  /*1740*/  UMOV UR17, UR6 ;  /* 0x0000000600117c82 */ /* 0x000fca0008000000 */
.L_x_25:
[----:B-1----:R-:W-:Y:S01]  /*1750*/  ULEA UR33, UR17, UR4, 0x3 ;  /* 0x0000000411217291 */ /* 0x002fe2000f8e18ff */
[----:B--2---:R-:W-:Y:S01]  /*1760*/  @!P5 MOV R3, 0x4000 ;  /* 0x000040000003d802 */ /* 0x004fe20000000f00 */
[----:B--2---:R-:W-:Y:S10]  /*1770*/  @P0 BRA `(.L_x_21) ;  /* 0x00000000000c0947 */ /* 0x004ff40003800000 */
[----:B------:R-:W-:-:S04]  /*1780*/  SHF.L.U32 R5, R15, 0x1f, RZ ;  /* 0x0000001f0f057819 */ /* 0x000fc800000006ff */
[----:B------:R-:W2:Y:S02]  /*1790*/  SYNCS.PHASECHK.TRANS64.TRYWAIT P0, [UR33+0x38], R5 ;  /* 0x00003805ff0075a7 */ /* 0x000ea40008001121 */
[----:B--2---:R-:W-:Y:S05]  /*17a0*/  @!P0 BRA `(.L_x_22) ;  /* 0x0000006c00308947 */ /* 0x004fea0003800000 */
.L_x_21:
[----:B------:R2:W-:Y:S01]  /*17b0*/  @!P5 SYNCS.ARRIVE.TRANS64 RZ, [UR33], R3 ;  /* 0x00000003ffffd9a7 */ /* 0x0005e20008000021 */
[----:B------:R-:W-:Y:S04]  /*17c0*/  BSSY.RECONVERGENT B0, `(.L_x_23) ;  /* 0x0000003000007945 */ /* 0x000fe80003800200 */
[----:B------:R-:W-:Y:S05]  /*17d0*/  @P4 BRA `(.L_x_24) ;  /* 0x0000000000044947 */ /* 0x000fea0003800000 */
[----:B------:R-:W-:Y:S05]  /*17e0*/  BPT.TRAP 0x1 ;  /* 0x000000040000795c */ /* 0x000fea0000300000 */
.L_x_24:
[----:B------:R-:W-:Y:S05]  /*17f0*/  BSYNC.RECONVERGENT B0 ;  /* 0x0000000000007941 */ /* 0x000fea0003800200 */
.L_x_23:
[----:B------:R-:W-:Y:S02]  /*1800*/  UIADD3 UR6, UPT, UPT, UR17, 0x1, URZ ;  /* 0x0000000111067890 */ /* 0x000fe4000fffe0ff */
[----:B------:R-:W-:Y:S02]  /*1810*/  UIADD3 UR26, UP1, UPT, UR22, 0x80, URZ ;  /* 0x00000080161a7890 */ /* 0x000fe4000ff3e0ff */
[----:B------:R-:W-:Y:S02]  /*1820*/  UISETP.NE.AND UP0, UPT, UR6, 0x7, UPT ;  /* 0x000000070600788c */ /* 0x000fe4000bf05270 */
[----:B------:R-:W-:Y:S02]  /*1830*/  USHF.L.U32 UR34, UR16, 0x6, URZ ;  /* 0x0000000610227899 */ /* 0x000fe400080006ff */
[----:B------:R-:W-:Y:S02]  /*1840*/  USEL UR9, URZ, 0x1, UP0 ;  /* 0x00000001ff097887 */ /* 0x000fe40008000000 */
[----:B------:R-:W-:-:S02]  /*1850*/  USEL UR6, UR6, URZ, UP0 ;  /* 0x000000ff06067287 */ /* 0x000fc40008000000 */
[----:B------:R-:W-:Y:S02]  /*1860*/  UIADD3 UR20, UP0, UPT, UR22, 0x180, URZ ;  /* 0x0000018016147890 */ /* 0x000fe4000ff1e0ff */
[----:B------:R-:W-:Y:S01]  /*1870*/  ULEA UR8, UR6, UR4, 0x3 ;  /* 0x0000000406087291 */ /* 0x000fe2000f8e18ff */
[----:B------:R-:W-:Y:S01]  /*1880*/  LOP3.LUT R15, R15, UR9, RZ, 0x3c, !PT ;  /* 0x000000090f0f7c12 */ /* 0x000fe2000f8e3cff */
[----:B------:R-:W-:Y:S02]  /*1890*/  UIADD3.X UR27, UPT, UPT, URZ, UR23, URZ, UP1, !UPT ;  /* 0x00000017ff1b7290 */ /* 0x000fe40008ffe4ff */
[----:B------:R-:W-:Y:S01]  /*18a0*/  UIADD3.X UR21, UPT, UPT, URZ, UR23, URZ, UP0, !UPT ;  /* 0x00000017ff157290 */ /* 0x000fe200087fe4ff */
[----:B-1----:R-:W-:Y:S01]  /*18b0*/  SHF.L.U32 R2, R15, 0x1f, RZ ;  /* 0x0000001f0f027819 */ /* 0x002fe200000006ff */
[----:B------:R-:W-:Y:S01]  /*18c0*/  UMOV UR18, 0x0 ;  /* 0x0000000000127882 */ /* 0x000fe20000000000 */
[----:B------:R-:W-:Y:S01]  /*18d0*/  UMOV UR19, 0x10000000 ;  /* 0x1000000000137882 */ /* 0x000fe20000000000 */
[----:B------:R-:W-:Y:S01]  /*18e0*/  UMOV UR12, UR36 ;  /* 0x00000024000c7c82 */ /* 0x000fe20008000000 */
[----:B------:R1:W1:Y:S01]  /*18f0*/  SYNCS.PHASECHK.TRANS64.TRYWAIT P0, [UR8+0x38], R2 ;  /* 0x00003802ff0075a7 */ /* 0x0002620008001108 */
[----:B------:R-:W-:Y:S01]  /*1900*/  ULEA UR8, UR17, UR4, 0xd ;  /* 0x0000000411087291 */ /* 0x000fe2000f8e68ff */
[----:B------:R-:W-:Y:S01]  /*1910*/  UMOV UR9, UR33 ;  /* 0x0000002100097c82 */ /* 0x000fe20008000000 */
[----:B------:R-:W-:-:S02]  /*1920*/  UMOV UR10, UR34 ;  /* 0x00000022000a7c82 */ /* 0x000fc40008000000 */
[----:B------:R-:W-:Y:S02]  /*1930*/  UIADD3 UR32, UPT, UPT, UR8, 0x8400, URZ ;  /* 0x0000840008207890 */ /* 0x000fe4000fffe0ff */
[----:B------:R-:W-:Y:S02]  /*1940*/  UIADD3 UR8, UPT, UPT, UR8, 0x16400, URZ ;  /* 0x0001640008087890 */ /* 0x000fe4000fffe0ff */
[----:B------:R-:W-:Y:S01]  /*1950*/  UIADD3 UR16, UPT, UPT, UR16, 0x1, URZ ;  /* 0x0000000110107890 */ /* 0x000fe2000fffe0ff */
[----:B------:R-:W-:Y:S01]  /*1960*/  UMOV UR24, UR5 ;  /* 0x0000000500187c82 */ /* 0x000fe20008000000 */
[----:B------:R-:W-:Y:S02]  /*1970*/  UMOV UR17, UR6 ;  /* 0x0000000600117c82 */ /* 0x000fe40008000000 */
[----:B------:R-:W-:Y:S01]  /*1980*/  UISETP.NE.AND UP0, UPT, UR16, UR5, UPT ;  /* 0x000000051000728c */ /* 0x000fe2000bf05270 */
[----:B------:R1:W-:Y:S02]  /*1990*/  UTMALDG.3D [UR32], [UR26], desc[UR18] ;  /* 0x000012201a0075b4 */ /* 0x0003e40008011000 */
[----:B------:R1:W-:Y:S06]  /*19a0*/  UTMALDG.3D [UR8], [UR20], desc[UR18] ;  /* 0x00001208140075b4 */ /* 0x0003ec0008011000 */
[----:B------:R-:W-:Y:S05]  /*19b0*/  BRA.U UP0, `(.L_x_25) ;  /* 0xfffffffd00647547 */ /* 0x000fea000b83ffff */
.L_x_20:
[----:B-1----:R-:W-:Y:S01]  /*19c0*/  ULEA UR8, UR6, UR4, 0x3 ;  /* 0x0000000406087291 */ /* 0x002fe2000f8e18ff */
[----:B------:R-:W-:Y:S01]  /*19d0*/  SHF.L.U32 R2, R15, 0x1f, RZ ;  /* 0x0000001f0f027819 */ /* 0x000fe200000006ff */
[----:B------:R-:W-:Y:S01]  /*19e0*/  @!P1 SYNCS.ARRIVE.TRANS64.A1T0 RZ, [UR4+0x98], RZ ;  /* 0x000098ffffff99a7 */ /* 0x000fe20008100004 */
[----:B------:R-:W-:-:S06]  /*19f0*/  UISETP.GT.AND UP0, UPT, UR15, UR14, UPT ;  /* 0x0000000e0f00728c */ /* 0x000fcc000bf04270 */
[----:B--2---:R1:W2:Y:S03]  /*1a00*/  SYNCS.PHASECHK.TRANS64.TRYWAIT P0, [UR8+0x38], R2 ;  /* 0x00003802ff0075a7 */ /* 0x0042a60008001108 */
[----:B------:R-:W-:Y:S05]  /*1a10*/  BRA.U !UP0, `(.L_x_26) ;  /* 0x0000000108a87547 */ /* 0x000fea000b800000 */
[----:B------:R-:W-:Y:S01]  /*1a20*/  UIADD3 UR21, UPT, UPT, UR7, UR24, URZ ;  /* 0x0000001807157290 */ /* 0x000fe2000fffe0ff */
[----:B------:R-:W-:-:S11]  /*1a30*/  UMOV UR25, UR6 ;  /* 0x0000000600197c82 */ /* 0x000fd60008000000 */
.L_x_31:
[----:B-1----:R-:W-:Y:S01]  /*1a40*/  ULEA UR17, UR25, UR4, 0x3 ;  /* 0x0000000419117291 */ /* 0x002fe2000f8e18ff */
[----:B--2---:R-:W-:Y:S01]  /*1a50*/  @!P5 MOV R3, 0x4000 ;  /* 0x000040000003d802 */ /* 0x004fe20000000f00 */
[----:B--2---:R-:W-:Y:S10]  /*1a60*/  @P0 BRA `(.L_x_27) ;  /* 0x00000000000c0947 */ /* 0x004ff40003800000 */
[----:B------:R-:W-:-:S04]  /*1a70*/  SHF.L.U32 R5, R15, 0x1f, RZ ;  /* 0x0000001f0f057819 */ /* 0x000fc800000006ff */
[----:B------:R-:W2:Y:S02]  /*1a80*/  SYNCS.PHASECHK.TRANS64.TRYWAIT P0, [UR17+0x38], R5 ;  /* 0x00003805ff0075a7 */ /* 0x000ea40008001111 */
[----:B--2---:R-:W-:Y:S05]  /*1a90*/  @!P0 BRA `(.L_x_28) ;  /* 0x00000068008c8947 */ /* 0x004fea0003800000 */
.L_x_27:
[----:B------:R2:W-:Y:S01]  /*1aa0*/  @!P5 SYNCS.ARRIVE.TRANS64 RZ, [UR17], R3 ;  /* 0x00000003ffffd9a7 */ /* 0x0005e20008000011 */
[----:B------:R-:W-:Y:S04]  /*1ab0*/  BSSY.RECONVERGENT B0, `(.L_x_29) ;  /* 0x0000003000007945 */ /* 0x000fe80003800200 */
[----:B------:R-:W-:Y:S05]  /*1ac0*/  @P4 BRA `(.L_x_30) ;  /* 0x0000000000044947 */ /* 0x000fea0003800000 */
[----:B------:R-:W-:Y:S05]  /*1ad0*/  BPT.TRAP 0x1 ;  /* 0x000000040000795c */ /* 0x000fea0000300000 */
.L_x_30:
[----:B------:R-:W-:Y:S05]  /*1ae0*/  BSYNC.RECONVERGENT B0 ;  /* 0x0000000000007941 */ /* 0x000fea0003800200 */
.L_x_29:
        /* <DEDUP_REMOVED lines=20> */
[----:B------:R-:W-:Y:S01]  /*1c30*/  UIADD3 UR8, UPT, UPT, UR8, 0x16400, URZ ;  /* 0x0001640008087890 */ /* 0x000fe2000fffe0ff */
[----:B------:R-:W-:Y:S01]  /*1c40*/  UMOV UR9, UR17 ;  /* 0x0000001100097c82 */ /* 0x000fe20008000000 */
[----:B------:R-:W-:Y:S01]  /*1c50*/  UMOV UR10, UR18 ;  /* 0x00000012000a7c82 */ /* 0x000fe20008000000 */
[----:B------:R-:W-:Y:S01]  /*1c60*/  UIADD3 UR24, UPT, UPT, UR24, 0x1, URZ ;  /* 0x0000000118187890 */ /* 0x000fe2000fffe0ff */
[----:B------:R-:W-:-:S03]  /*1c70*/  UMOV UR25, UR6 ;  /* 0x0000000600197c82 */ /* 0x000fc60008000000 */
[----:B------:R1:W-:Y:S01]  /*1c80*/  UTMALDG.3D [UR16], [UR30], desc[UR26] ;  /* 0x00001a101e0075b4 */ /* 0x0003e20008011000 */
[----:B------:R-:W-:Y:S01]  /*1c90*/  UISETP.NE.AND UP0, UPT, UR24, UR21, UPT ;  /* 0x000000151800728c */ /* 0x000fe2000bf05270 */
[----:B------:R1:W-:Y:S08]  /*1ca0*/  UTMALDG.3D [UR8], [UR28], desc[UR26] ;  /* 0x00001a081c0075b4 */ /* 0x0003f00008011000 */
[----:B------:R-:W-:Y:S05]  /*1cb0*/  BRA.U UP0, `(.L_x_31) ;  /* 0xfffffffd00607547 */ /* 0x000fea000b83ffff */
.L_x_26:
[----:B-1----:R-:W-:Y:S01]  /*1cc0*/  LEA R2, R14, UR4, 0x3 ;  /* 0x000000040e027c11 */ /* 0x002fe2000f8e18ff */
[----:B------:R-:W-:Y:S01]  /*1cd0*/  NOP ;  /* 0x0000000000007918 */ /* 0x000fe20000000000 */
[----:B--2---:R-:W-:Y:S02]  /*1ce0*/  SHF.L.U32 R3, R12, 0x1f, RZ ;  /* 0x0000001f0c037819 */ /* 0x004fe400000006ff */
[----:B------:R-:W-:Y:S02]  /*1cf0*/  LEA R4, R14, UR4, 0x4 ;  /* 0x000000040e047c11 */ /* 0x000fe4000f8e20ff */
[----:B------:R-:W1:Y:S02]  /*1d00*/  SYNCS.PHASECHK.TRANS64.TRYWAIT P0, [R2+URZ+0xa0], R3 ;  /* 0x0000a003020075a7 */ /* 0x000e6400080011ff */
[----:B-1----:R-:W-:Y:S05]  /*1d10*/  @!P0 BRA `(.L_x_32) ;  /* 0x0000006800048947 */ /* 0x002fea0003800000 */
.L_x_111:
[----:B------:R-:W2:Y:S01]  /*1d20*/  LDS.128 R4, [R4+0x130] ;  /* 0x0001300004047984 */ /* 0x000ea20000000c00 */
[----:B---3--:R-:W-:Y:S01]  /*1d30*/  ISETP.GE.AND P0, PT, R72, 0x1, PT ;  /* 0x000000014800780c */ /* 0x008fe20003f06270 */
[----:B-1----:R-:W-:Y:S01]  /*1d40*/  VIADD R2, R2, 0xb0 ;  /* 0x000000b002027836 */ /* 0x002fe20000000000 */
[----:B------:R-:W-:Y:S01]  /*1d50*/  @!PT LDS RZ, [RZ] ;  /* 0x00000000fffff984 */ /* 0x000fe20000000800 */
[----:B------:R-:W-:Y:S01]  /*1d60*/  @!PT LDS RZ, [RZ] ;  /* 0x00000000fffff984 */ /* 0x000fe20000000800 */
[----:B------:R-:W-:Y:S01]  /*1d70*/  @!PT LDS RZ, [RZ] ;  /* 0x00000000fffff984 */ /* 0x000fe20000000800 */
[----:B------:R-:W-:Y:S01]  /*1d80*/  @!PT LDS RZ, [RZ] ;  /* 0x00000000fffff984 */ /* 0x000fe20000000800 */
[----:B------:R1:W-:Y:S06]  /*1d90*/  MEMBAR.ALL.CTA ;  /* 0x0000000000007992 */ /* 0x0003ec0000008000 */
[----:B-1----:R-:W1:Y:S01]  /*1da0*/  FENCE.VIEW.ASYNC.S ;  /* 0x00000000000073c6 */ /* 0x002e620000000000 */
[----:B------:R-:W-:-:S04]  /*1db0*/  PRMT R2, RZ, 0x654, R2 ;  /* 0x00000654ff027816 */ /* 0x000fc80000000002 */
[----:B-1----:R1:W-:Y:S01]  /*1dc0*/  SYNCS.ARRIVE.TRANS64.RED.A1T0 RZ, [R2+URZ], RZ ;  /* 0x000000ff02ff79a7 */ /* 0x0023e200081004ff */
[----:B--2---:R-:W-:-:S13]  /*1dd0*/  LOP3.LUT P2, RZ, R6, 0x1, RZ, 0xc0, !PT ;  /* 0x0000000106ff7812 */ /* 0x004fda000784c0ff */
[----:B------:R-:W-:Y:S01]  /*1de0*/  @P2 SHF.R.U32.HI R3, RZ, 0x10, R5 ;  /* 0x00000010ff032819 */ /* 0x000fe20000011605 */
[----:B------:R-:W-:Y:S01]  /*1df0*/  VOTEU.ANY UP0, P2 ;  /* 0x0000000000ff7886 */ /* 0x000fe20001000100 */
[----:B------:R-:W-:Y:S02]  /*1e00*/  @P2 MOV R13, R4 ;  /* 0x00000004000d2202 */ /* 0x000fe40000000f00 */
[----:B------:R-:W-:Y:S02]  /*1e10*/  @P2 R2UR.BROADCAST UR8, R3 ;  /* 0x00000000030822ca */ /* 0x000fe400008e0000 */
[----:B------:R-:W-:-:S11]  /*1e20*/  @P2 LOP3.LUT R11, R5, 0xffff, RZ, 0xc0, !PT ;  /* 0x0000ffff050b2812 */ /* 0x000fd600078ec0ff */
[----:B------:R-:W-:Y:S01]  /*1e30*/  @UP0 UMOV UR36, UR8 ;  /* 0x0000000800240c82 */ /* 0x000fe20008000000 */
[----:B-1----:R-:W-:Y:S05]  /*1e40*/  @!P0 BRA `(.L_x_33) ;  /* 0x0000000000b88947 */ /* 0x002fea0003800000 */
[----:B------:R-:W4:Y:S01]  /*1e50*/  LDC.64 R4, c[0x0][0xb18] ;  /* 0x0002c600ff047b82 */ /* 0x000f220000000a00 */
[----:B------:R-:W-:-:S07]  /*1e60*/  ISETP.NE.AND P3, PT, R72, 0x1, PT ;  /* 0x000000014800780c */ /* 0x000fce0003f65270 */
[----:B------:R-:W1:Y:S08]  /*1e70*/  LDC.64 R6, c[0x0][0xb10] ;  /* 0x0002c400ff067b82 */ /* 0x000e700000000a00 */
[----:B------:R-:W2:Y:S08]  /*1e80*/  LDC R16, c[0x0][0xb20] ;  /* 0x0002c800ff107b82 */ /* 0x000eb00000000800 */
[----:B------:R-:W3:Y:S01]  /*1e90*/  LDC R18, c[0x0][0xb0c] ;  /* 0x0002c300ff127b82 */ /* 0x000ee20000000800 */
[----:B----4-:R-:W-:Y:S01]  /*1ea0*/  IMAD.HI.U32 R17, R0, R5, RZ ;  /* 0x0000000500117227 */ /* 0x010fe200078e00ff */
[----:B------:R-:W-:-:S03]  /*1eb0*/  ISETP.NE.AND P0, PT, R4, 0x1, PT ;  /* 0x000000010400780c */ /* 0x000fc60003f05270 */
[----:B------:R-:W-:-:S03]  /*1ec0*/  IMAD.HI.U32 R5, R11, R5, RZ ;  /* 0x000000050b057227 */ /* 0x000fc600078e00ff */
[----:B------:R-:W4:Y:S01]  /*1ed0*/  LDC.64 R2, c[0x0][0xb28] ;  /* 0x0002ca00ff027b82 */ /* 0x000f220000000a00 */
[----:B-1----:R-:W-:-:S04]  /*1ee0*/  IMAD.HI.U32 R20, R9, R6, RZ ;  /* 0x0000000609147227 */ /* 0x002fc800078e00ff */
[----:B------:R-:W-:Y:S01]  /*1ef0*/  IMAD.HI.U32 R22, R13, R6, RZ ;  /* 0x000000060d167227 */ /* 0x000fe200078e00ff */
[----:B------:R-:W-:Y:S02]  /*1f00*/  SHF.R.U32.HI R20, RZ, R7, R20 ;  /* 0x00000007ff147219 */ /* 0x000fe40000011614 */
[-C--:B--2---:R-:W-:Y:S02]  /*1f10*/  SHF.R.U32.HI R17, RZ, R16.reuse, R17 ;  /* 0x00000010ff117219 */ /* 0x084fe40000011611 */
[----:B------:R-:W-:Y:S02]  /*1f20*/  SHF.R.U32.HI R16, RZ, R16, R5 ;  /* 0x00000010ff107219 */ /* 0x000fe40000011605 */
[----:B------:R-:W-:Y:S02]  /*1f30*/  SEL R17, R0, R17, !P0 ;  /* 0x0000001100117207 */ /* 0x000fe40004000000 */
[----:B------:R-:W-:Y:S02]  /*1f40*/  SHF.R.U32.HI R22, RZ, R7, R22 ;  /* 0x00000007ff167219 */ /* 0x000fe40000011616 */
[----:B---3--:R-:W-:-:S02]  /*1f50*/  ISETP.NE.AND P1, PT, R18, 0x1, PT ;  /* 0x000000011200780c */ /* 0x008fc40003f25270 */
[----:B------:R-:W-:Y:S02]  /*1f60*/  SEL R5, R11, R16, !P0 ;  /* 0x000000100b057207 */ /* 0x000fe40004000000 */
[----:B------:R-:W-:Y:S02]  /*1f70*/  SEL R19, R9, R20, !P1 ;  /* 0x0000001409137207 */ /* 0x000fe40004800000 */
[----:B------:R-:W-:Y:S01]  /*1f80*/  SEL R7, R13, R22, !P1 ;  /* 0x000000160d077207 */ /* 0x000fe20004800000 */
[----:B----4-:R-:W-:-:S04]  /*1f90*/  IMAD.HI.U32 R20, R17, R2, RZ ;  /* 0x0000000211147227 */ /* 0x010fc800078e00ff */
[----:B------:R-:W-:Y:S01]  /*1fa0*/  IMAD.HI.U32 R6, R19, R2, RZ ;  /* 0x0000000213067227 */ /* 0x000fe200078e00ff */
[----:B------:R-:W-:-:S04]  /*1fb0*/  @P3 SHF.R.U32.HI R17, RZ, R3, R20 ;  /* 0x00000003ff113219 */ /* 0x000fc80000011614 */
        /* <DEDUP_REMOVED lines=8> */
[----:B------:R-:W-:-:S04]  /*2040*/  @!P0 IMAD.HI.U32 R16, R7, R2, RZ ;  /* 0x0000000207108227 */ /* 0x000fc800078e00ff */
[----:B------:R-:W-:Y:S01]  /*2050*/  IMAD.MOV R2, RZ, RZ, -R6 ;  /* 0x000000ffff027224 */ /* 0x000fe200078e0a06 */
[----:B------:R-:W-:-:S03]  /*2060*/  @!P0 SHF.R.U32.HI R16, RZ, R3, R16 ;  /* 0x00000003ff108219 */ /* 0x000fc60000011610 */
[----:B------:R-:W-:Y:S01]  /*2070*/  IMAD R2, R72, R2, R5 ;  /* 0x0000000248027224 */ /* 0x000fe200078e0205 */
[----:B------:R-:W-:Y:S02]  /*2080*/  @!P0 SEL R3, R7, R16, !P3 ;  /* 0x0000001007038207 */ /* 0x000fe40005800000 */
[----:B------:R-:W-:-:S03]  /*2090*/  IADD3 R16, PT, PT, -R5, RZ, RZ ;  /* 0x000000ff05107210 */ /* 0x000fc60007ffe1ff */
[--C-:B------:R-:W-:Y:S02]  /*20a0*/  @!P0 IMAD.IADD R6, R6, 0x1, -R3.reuse ;  /* 0x0000000106068824 */ /* 0x100fe400078e0a03 */
[----:B------:R-:W-:Y:S01]  /*20b0*/  @!P0 IMAD R3, R2, R19, R3 ;  /* 0x0000001302038224 */ /* 0x000fe200078e0203 */
[----:B------:R-:W-:Y:S01]  /*20c0*/  IADD3 R2, PT, PT, -R7, RZ, RZ ;  /* 0x000000ff07027210 */ /* 0x000fe20007ffe1ff */
[----:B------:R-:W-:Y:S02]  /*20d0*/  @!P0 IMAD R5, R72, R6, R7 ;  /* 0x0000000648058224 */ /* 0x000fe400078e0207 */
[----:B------:R-:W-:Y:S02]  /*20e0*/  IMAD R11, R4, R16, R11 ;  /* 0x00000010040b7224 */ /* 0x000fe400078e020b */
[----:B------:R-:W-:Y:S02]  /*20f0*/  @!P0 IMAD.MOV.U32 R7, RZ, RZ, R3 ;  /* 0x000000ffff078224 */ /* 0x000fe400078e0003 */
[----:B------:R-:W-:-:S02]  /*2100*/  IMAD R2, R18, R2, R13 ;  /* 0x0000000212027224 */ /* 0x000fc400078e020d */
[----:B------:R-:W-:Y:S02]  /*2110*/  IMAD R11, R5, R4, R11 ;  /* 0x00000004050b7224 */ /* 0x000fe400078e020b */
[----:B------:R-:W-:Y:S02]  /*2120*/  IMAD R13, R7, R18, R2 ;  /* 0x00000012070d7224 */ /* 0x000fe400078e0202 */
.L_x_33:
[----:B------:R-:W1:Y:S02]  /*2130*/  LDCU UR8, c[0x0][0xb30] ;  /* 0x00016600ff0877ac */ /* 0x000e640008000800 */
[----:B-1----:R-:W-:-:S09]  /*2140*/  UISETP.NE.AND UP0, UPT, UR8, 0x1, UPT ;  /* 0x000000010800788c */ /* 0x002fd2000bf05270 */
[----:B------:R-:W-:Y:S05]  /*2150*/  BRA.U UP0, `(.L_x_34) ;  /* 0x0000000100407547 */ /* 0x000fea000b800000 */
[----:B------:R-:W1:Y:S08]  /*2160*/  LDC.64 R4, c[0x0][0xb10] ;  /* 0x0002c400ff047b82 */ /* 0x000e700000000a00 */
[----:B------:R-:W2:Y:S08]  /*2170*/  LDC.64 R2, c[0x0][0xb18] ;  /* 0x0002c600ff027b82 */ /* 0x000eb00000000a00 */
[----:B------:R-:W3:Y:S08]  /*2180*/  LDC R6, c[0x0][0xb20] ;  /* 0x0002c800ff067b82 */ /* 0x000ef00000000800 */
[----:B------:R-:W4:Y:S01]  /*2190*/  LDC R16, c[0x0][0xb0c] ;  /* 0x0002c300ff107b82 */ /* 0x000f220000000800 */
[----:B-1----:R-:W-:-:S05]  /*21a0*/  IMAD.HI.U32 R4, R13, R4, RZ ;  /* 0x000000040d047227 */ /* 0x002fca00078e00ff */
[----:B------:R-:W-:Y:S01]  /*21b0*/  SHF.R.U32.HI R4, RZ, R5, R4 ;  /* 0x00000005ff047219 */ /* 0x000fe20000011604 */
[----:B--2---:R-:W-:Y:S01]  /*21c0*/  IMAD.HI.U32 R3, R11, R3, RZ ;  /* 0x000000030b037227 */ /* 0x004fe200078e00ff */
[----:B------:R-:W-:-:S04]  /*21d0*/  ISETP.NE.AND P0, PT, R2, 0x1, PT ;  /* 0x000000010200780c */ /* 0x000fc80003f05270 */
[----:B---3--:R-:W-:-:S04]  /*21e0*/  SHF.R.U32.HI R6, RZ, R6, R3 ;  /* 0x00000006ff067219 */ /* 0x008fc80000011603 */
[----:B------:R-:W-:Y:S02]  /*21f0*/  SEL R3, R11, R6, !P0 ;  /* 0x000000060b037207 */ /* 0x000fe40004000000 */
[----:B----4-:R-:W-:-:S04]  /*2200*/  ISETP.NE.AND P1, PT, R16, 0x1, PT ;  /* 0x000000011000780c */ /* 0x010fc80003f25270 */
[----:B------:R-:W-:-:S05]  /*2210*/  SEL R4, R13, R4, !P1 ;  /* 0x000000040d047207 */ /* 0x000fca0004800000 */
[----:B------:R-:W-:Y:S02]  /*2220*/  IMAD.IADD R5, R3, 0x1, -R4 ;  /* 0x0000000103057824 */ /* 0x000fe400078e0a04 */
[----:B------:R-:W-:Y:S02]  /*2230*/  IMAD.IADD R3, R4, 0x1, -R3 ;  /* 0x0000000104037824 */ /* 0x000fe400078e0a03 */
[----:B------:R-:W-:Y:S02]  /*2240*/  IMAD R13, R5, R16, R13 ;  /* 0x00000010050d7224 */ /* 0x000fe400078e020d */
[----:B------:R-:W-:-:S07]  /*2250*/  IMAD R11, R3, R2, R11 ;  /* 0x00000002030b7224 */ /* 0x000fce00078e020b */
.L_x_34:
[----:B------:R-:W-:Y:S01]  /*2260*/  VIADD R14, R14, 0x1 ;  /* 0x000000010e0e7836 */ /* 0x000fe20000000000 */
[----:B------:R-:W-:Y:S01]  /*2270*/  PLOP3.LUT P1, PT, PT, PT, PT, 0x80, 0x8 ;  /* 0x000000000008781c */ /* 0x000fe20003f2f070 */
[----:B------:R-:W-:Y:S02]  /*2280*/  IMAD.IADD R21, R13, 0x1, R152 ;  /* 0x000000010d157824 */ /* 0x000fe400078e0298 */
[----:B------:R-:W-:Y:S01]  /*2290*/  IMAD.IADD R20, R11, 0x1, R150 ;  /* 0x000000010b147824 */ /* 0x000fe200078e0296 */
[----:B------:R-:W-:-:S04]  /*22a0*/  ISETP.NE.AND P0, PT, R14, 0x2, PT ;  /* 0x000000020e00780c */ /* 0x000fc80003f05270 */
[----:B------:R-:W-:Y:S02]  /*22b0*/  SEL R3, RZ, 0x1, P0 ;  /* 0x00000001ff037807 */ /* 0x000fe40000000000 */
[----:B------:R-:W-:Y:S02]  /*22c0*/  SEL R14, R14, RZ, P0 ;  /* 0x000000ff0e0e7207 */ /* 0x000fe40000000000 */
[----:B------:R-:W-:Y:S01]  /*22d0*/  LOP3.LUT R12, R12, R3, RZ, 0x3c, !PT ;  /* 0x000000030c0c7212 */ /* 0x000fe200078e3cff */
[----:B------:R-:W-:Y:S06]  /*22e0*/  @P2 BRA `(.L_x_35) ;  /* 0xfffffff000a02947 */ /* 0x000fec000383ffff */
[----:B------:R-:W-:Y:S01]  /*22f0*/  UIADD3 UR4, UPT, UPT, UR4, 0x38, URZ ;  /* 0x0000003804047890 */ /* 0x000fe2000fffe0ff */
[----:B------:R-:W-:-:S03]  /*2300*/  SHF.L.U32 R3, R15, 0x1f, RZ ;  /* 0x0000001f0f037819 */ /* 0x000fc600000006ff */
[----:B------:R-:W-:-:S09]  /*2310*/  ULEA UR5, UR6, UR4, 0x3 ;  /* 0x0000000406057291 */ /* 0x000fd2000f8e18ff */
[----:B------:R-:W1:Y:S02]  /*2320*/  SYNCS.PHASECHK.TRANS64.TRYWAIT P0, [UR5], R3 ;  /* 0x00000003ff0075a7 */ /* 0x000e640008001105 */
[----:B-1----:R-:W-:Y:S05]  /*2330*/  @!P0 BRA `(.L_x_36) ;  /* 0x0000006000908947 */ /* 0x002fea0003800000 */
.L_x_113:
[----:B------:R-:W-:-:S04]  /*2340*/  UIADD3 UR6, UPT, UPT, UR6, 0x1, URZ ;  /* 0x0000000106067890 */ /* 0x000fc8000fffe0ff */
[----:B------:R-:W-:-:S04]  /*2350*/  UISETP.NE.AND UP0, UPT, UR6, 0x7, UPT ;  /* 0x000000070600788c */ /* 0x000fc8000bf05270 */
[----:B------:R-:W-:Y:S02]  /*2360*/  USEL UR7, URZ, 0x1, UP0 ;  /* 0x00000001ff077887 */ /* 0x000fe40008000000 */
[----:B------:R-:W-:-:S04]  /*2370*/  USEL UR6, UR6, URZ, UP0 ;  /* 0x000000ff06067287 */ /* 0x000fc80008000000 */
[----:B------:R-:W-:Y:S01]  /*2380*/  ULEA UR5, UR6, UR4, 0x3 ;  /* 0x0000000406057291 */ /* 0x000fe2000f8e18ff */
[----:B------:R-:W-:-:S04]  /*2390*/  LOP3.LUT R2, R15, UR7, RZ, 0x3c, !PT ;  /* 0x000000070f027c12 */ /* 0x000fc8000f8e3cff */
[----:B-1----:R-:W-:-:S04]  /*23a0*/  SHF.L.U32 R3, R2, 0x1f, RZ ;  /* 0x0000001f02037819 */ /* 0x002fc800000006ff */
[----:B------:R-:W1:Y:S02]  /*23b0*/  SYNCS.PHASECHK.TRANS64.TRYWAIT P0, [UR5], R3 ;  /* 0x00000003ff0075a7 */ /* 0x000e640008001105 */
[----:B-1----:R-:W-:Y:S05]  /*23c0*/  @!P0 BRA `(.L_x_37) ;  /* 0x0000006000848947 */ /* 0x002fea0003800000 */
.L_x_115:
        /* <DEDUP_REMOVED lines=9> */
.L_x_117:
        /* <DEDUP_REMOVED lines=9> */
.L_x_119:
        /* <DEDUP_REMOVED lines=9> */
.L_x_121:
        /* <DEDUP_REMOVED lines=9> */
.L_x_123:
[----:B------:R-:W-:-:S04]  /*2610*/  UIADD3 UR6, UPT, UPT, UR6, 0x1, URZ ;  /* 0x0000000106067890 */ /* 0x000fc8000fffe0ff */
[----:B------:R-:W-:-:S04]  /*2620*/  UISETP.NE.AND UP0, UPT, UR6, 0x7, UPT ;  /* 0x000000070600788c */ /* 0x000fc8000bf05270 */
[----:B------:R-:W-:Y:S02]  /*2630*/  USEL UR5, URZ, 0x1, UP0 ;  /* 0x00000001ff057887 */ /* 0x000fe40008000000 */
[----:B------:R-:W-:-:S04]  /*2640*/  USEL UR6, UR6, URZ, UP0 ;  /* 0x000000ff06067287 */ /* 0x000fc80008000000 */
[----:B------:R-:W-:Y:S01]  /*2650*/  ULEA UR6, UR6, UR4, 0x3 ;  /* 0x0000000406067291 */ /* 0x000fe2000f8e18ff */
[----:B-1----:R-:W-:-:S04]  /*2660*/  LOP3.LUT R3, R2, UR5, RZ, 0x3c, !PT ;  /* 0x0000000502037c12 */ /* 0x002fc8000f8e3cff */
[----:B------:R-:W-:Y:S01]  /*2670*/  SHF.L.U32 R3, R3, 0x1f, RZ ;  /* 0x0000001f03037819 */ /* 0x000fe200000006ff */
[----:B----4-:R-:W-:-:S07]  /*2680*/  IMAD.U32 R0, RZ, RZ, UR6 ;  /* 0x00000006ff007e24 */ /* 0x010fce000f8e00ff */
.L_x_42:
[----:B-1----:R1:W2:Y:S02]  /*2690*/  SYNCS.PHASECHK.TRANS64.TRYWAIT P0, [R0+URZ], R3 ;  /* 0x00000003000075a7 */ /* 0x0022a400080011ff */
[----:B--2---:R-:W-:Y:S05]  /*26a0*/  @!P0 NANOSLEEP.SYNCS 0x989680 ;  /* 0x009896800000895d */ /* 0x004fea0003900000 */
[----:B------:R-:W2:Y:S02]  /*26b0*/  @!P0 SYNCS.PHASECHK.TRANS64 P0, [R0+URZ], R3 ;  /* 0x00000003000085a7 */ /* 0x000ea400080010ff */
[----:B--2---:R-:W-:Y:S05]  /*26c0*/  @P0 EXIT ;  /* 0x000000000000094d */ /* 0x004fea0003800000 */
[----:B------:R-:W-:Y:S05]  /*26d0*/  BRA `(.L_x_42) ;  /* 0xfffffffc00ec7947 */ /* 0x000fea000383ffff */
.L_x_17:
[----:B------:R-:W-:-:S04]  /*26e0*/  UISETP.NE.AND UP1, UPT, UR37, URZ, UPT ;  /* 0x000000ff2500728c */ /* 0x000fc8000bf25270 */
[----:B------:R-:W-:-:S09]  /*26f0*/  UISETP.NE.OR UP1, UPT, UR8, 0x1, UP1 ;  /* 0x000000010800788c */ /* 0x000fd20008f25670 */
[----:B------:R-:W-:Y:S05]  /*2700*/  BRA.U UP1, `(.L_x_43) ;  /* 0x0000000501487547 */ /* 0x000fea000b800000 */
[----:B------:R-:W-:Y:S01]  /*2710*/  ISETP.NE.AND P2, PT, R2, RZ, PT ;  /* 0x000000ff0200720c */ /* 0x000fe20003f45270 */
[----:B------:R-:W-:Y:S01]  /*2720*/  IMAD.MOV.U32 R12, RZ, RZ, 0x1 ;  /* 0x00000001ff0c7424 */ /* 0x000fe200078e00ff */
[----:B------:R-:W-:Y:S02]  /*2730*/  CS2R R10, SRZ ;  /* 0x00000000000a7805 */ /* 0x000fe4000001ff00 */
[----:B------:R-:W-:Y:S01]  /*2740*/  CS2R R8, SRZ ;  /* 0x0000000000087805 */ /* 0x000fe2000001ff00 */
[----:B------:R-:W-:Y:S01]  /*2750*/  UMOV UR4, 0x400 ;  /* 0x0000040000047882 */ /* 0x000fe20000000000 */
[----:B------:R-:W-:Y:S01]  /*2760*/  UMOV UR6, URZ ;  /* 0x000000ff00067c82 */ /* 0x000fe20008000000 */
[----:B------:R-:W-:-:S12]  /*2770*/  ULEA UR37, UR37, UR4, 0x18 ;  /* 0x0000000425257291 */ /* 0x000fd8000f8ec0ff */
.L_x_47:
[----:B------:R-:W-:Y:S02]  /*2780*/  LEA R0, R8, UR37, 0x3 ;  /* 0x0000002508007c11 */ /* 0x000fe4000f8e18ff */
[----:B------:R-:W-:-:S03]  /*2790*/  SHF.L.U32 R5, R9, 0x1f, RZ ;  /* 0x0000001f09057819 */ /* 0x000fc600000006ff */
[----:B------:R-:W-:Y:S01]  /*27a0*/  VIADD R4, R0, 0x110 ;  /* 0x0000011000047836 */ /* 0x000fe20000000000 */
[----:B------:R-:W1:Y:S02]  /*27b0*/  SYNCS.PHASECHK.TRANS64.TRYWAIT P0, [R0+URZ+0x100], R5 ;  /* 0x00010005000075a7 */ /* 0x000e6400080011ff */
[----:B-1----:R-:W-:Y:S05]  /*27c0*/  @!P0 BRA `(.L_x_44) ;  /* 0x0000005c00fc8947 */ /* 0x002fea0003800000 */
.L_x_124:
[----:B------:R-:W-:Y:S01]  /*27d0*/  ULEA UR5, UR6, UR37, 0x3 ;  /* 0x0000002506057291 */ /* 0x000fe2000f8e18ff */
[----:B------:R-:W-:Y:S02]  /*27e0*/  PRMT R4, RZ, 0x654, R4 ;  /* 0x00000654ff047816 */ /* 0x000fe40000000004 */
[----:B-1----:R-:W-:Y:S01]  /*27f0*/  SHF.L.U32 R5, R12, 0x1f, RZ ;  /* 0x0000001f0c057819 */ /* 0x002fe200000006ff */
[----:B------:R-:W-:Y:S01]  /*2800*/  UIADD3 UR4, UPT, UPT, UR5, 0xa0, URZ ;  /* 0x000000a005047890 */ /* 0x000fe2000fffe0ff */
[----:B------:R1:W-:Y:S05]  /*2810*/  SYNCS.ARRIVE.TRANS64.RED.A1T0 RZ, [R4+URZ], RZ ;  /* 0x000000ff04ff79a7 */ /* 0x0003ea00081004ff */
[----:B------:R-:W-:Y:S01]  /*2820*/  IMAD.U32 R7, RZ, RZ, UR4 ;  /* 0x00000004ff077e24 */ /* 0x000fe2000f8e00ff */
[----:B------:R-:W2:Y:S04]  /*2830*/  SYNCS.PHASECHK.TRANS64.TRYWAIT P0, [UR5+0xb0], R5 ;  /* 0x0000b005ff0075a7 */ /* 0x000ea80008001105 */
[----:B------:R-:W-:Y:S01]  /*2840*/  PRMT R6, R2, 0x654, R7 ;  /* 0x0000065402067816 */ /* 0x000fe20000000007 */
[----:B-1----:R-:W-:Y:S01]  /*2850*/  @!P2 IMAD.MOV.U32 R4, RZ, RZ, 0x10 ;  /* 0x00000010ff04a424 */ /* 0x002fe200078e00ff */
[----:B--2---:R-:W-:Y:S06]  /*2860*/  @!P0 BRA `(.L_x_45) ;  /* 0x0000005c00e88947 */ /* 0x004fec0003800000 */
.L_x_126:
[----:B------:R-:W-:Y:S01]  /*2870*/  ULEA UR4, UR6, UR37, 0x4 ;  /* 0x0000002506047291 */ /* 0x000fe2000f8e20ff */
[----:B------:R-:W-:Y:S01]  /*2880*/  SEL R3, R6, R3, !P2 ;  /* 0x0000000306037207 */ /* 0x000fe20005000000 */
[----:B------:R-:W-:Y:S01]  /*2890*/  UIADD3 UR5, UPT, UPT, UR5, 0xa0, URZ ;  /* 0x000000a005057890 */ /* 0x000fe2000fffe0ff */
[----:B-1----:R-:W-:Y:S01]  /*28a0*/  LEA R0, R11, UR37, 0x3 ;  /* 0x000000250b007c11 */ /* 0x002fe2000f8e18ff */
[----:B------:R-:W-:Y:S01]  /*28b0*/  UIADD3 UR4, UPT, UPT, UR4, 0x130, URZ ;  /* 0x0000013004047890 */ /* 0x000fe2000fffe0ff */
[----:B------:R-:W-:Y:S01]  /*28c0*/  SHF.L.U32 R5, R10, 0x1f, RZ ;  /* 0x0000001f0a057819 */ /* 0x000fe200000006ff */
[----:B------:R1:W-:Y:S01]  /*28d0*/  @!P2 SYNCS.ARRIVE.TRANS64.RED RZ, [R3+URZ], R4 ;  /* 0x0000000403ffa9a7 */ /* 0x0003e200080004ff */
[----:B------:R-:W-:Y:S01]  /*28e0*/  UIADD3 UR6, UPT, UPT, UR6, 0x1, URZ ;  /* 0x0000000106067890 */ /* 0x000fe2000fffe0ff */
[----:B------:R-:W-:-:S03]  /*28f0*/  VIADD R8, R8, 0x1 ;  /* 0x0000000108087836 */ /* 0x000fc60000000000 */
[----:B------:R-:W-:Y:S02]  /*2900*/  UISETP.NE.AND UP0, UPT, UR6, 0x2, UPT ;  /* 0x000000020600788c */ /* 0x000fe4000bf05270 */
[----:B------:R-:W-:Y:S06]  /*2910*/  UGETNEXTWORKID.BROADCAST [UR4], [UR5] ;  /* 0x00000000040073ca */ /* 0x000fec0008000100 */
[----:B------:R-:W-:Y:S01]  /*2920*/  USEL UR4, URZ, 0x1, UP0 ;  /* 0x00000001ff047887 */ /* 0x000fe20008000000 */
[----:B------:R-:W-:Y:S01]  /*2930*/  ISETP.NE.AND P0, PT, R8, 0x2, PT ;  /* 0x000000020800780c */ /* 0x000fe20003f05270 */
[----:B------:R-:W-:Y:S01]  /*2940*/  USEL UR6, UR6, URZ, UP0 ;  /* 0x000000ff06067287 */ /* 0x000fe20008000000 */
[----:B------:R-:W2:Y:S03]  /*2950*/  SYNCS.PHASECHK.TRANS64.TRYWAIT P1, [R0+URZ+0xa0], R5 ;  /* 0x0000a005000075a7 */ /* 0x000ea600080211ff */
[----:B------:R-:W-:Y:S01]  /*2960*/  LOP3.LUT R12, R12, UR4, RZ, 0x3c, !PT ;  /* 0x000000040c0c7c12 */ /* 0x000fe2000f8e3cff */
[----:B-12---:R-:W-:Y:S07]  /*2970*/  @!P1 BRA `(.L_x_46) ;  /* 0x0000005c00bc9947 */ /* 0x006fee0003800000 */
.L_x_127:
[C---:B------:R-:W-:Y:S01]  /*2980*/  LEA R4, R11.reuse, UR37, 0x4 ;  /* 0x000000250b047c11 */ /* 0x040fe2000f8e20ff */
[----:B-1----:R-:W-:Y:S01]  /*2990*/  VIADD R0, R0, 0xb0 ;  /* 0x000000b000007836 */ /* 0x002fe20000000000 */
[----:B------:R-:W-:Y:S01]  /*29a0*/  SEL R8, R8, RZ, P0 ;  /* 0x000000ff08087207 */ /* 0x000fe20000000000 */
[----:B------:R-:W-:-:S03]  /*29b0*/  VIADD R11, R11, 0x1 ;  /* 0x000000010b0b7836 */ /* 0x000fc60000000000 */
[----:B------:R-:W1:Y:S01]  /*29c0*/  LDS.128 R4, [R4+0x130] ;  /* 0x0001300004047984 */ /* 0x000e620000000c00 */
[----:B------:R-:W-:Y:S02]  /*29d0*/  PRMT R0, RZ, 0x654, R0 ;  /* 0x00000654ff007816 */ /* 0x000fe40000000000 */
[C---:B------:R-:W-:Y:S01]  /*29e0*/  ISETP.NE.AND P1, PT, R11.reuse, 0x2, PT ;  /* 0x000000020b00780c */ /* 0x040fe20003f25270 */
[----:B------:R-:W-:Y:S01]  /*29f0*/  @!PT LDS RZ, [RZ] ;  /* 0x00000000fffff984 */ /* 0x000fe20000000800 */
[----:B------:R-:W-:Y:S01]  /*2a00*/  @!PT LDS RZ, [RZ] ;  /* 0x00000000fffff984 */ /* 0x000fe20000000800 */
[----:B------:R-:W-:Y:S01]  /*2a10*/  @!PT LDS RZ, [RZ] ;  /* 0x00000000fffff984 */ /* 0x000fe20000000800 */
[----:B------:R-:W-:Y:S01]  /*2a20*/  @!PT LDS RZ, [RZ] ;  /* 0x00000000fffff984 */ /* 0x000fe20000000800 */
[----:B------:R2:W-:Y:S06]  /*2a30*/  MEMBAR.ALL.CTA ;  /* 0x0000000000007992 */ /* 0x0005ec0000008000 */
[----:B--2---:R-:W2:Y:S01]  /*2a40*/  FENCE.VIEW.ASYNC.S ;  /* 0x00000000000073c6 */ /* 0x004ea20000000000 */
[----:B------:R-:W-:Y:S01]  /*2a50*/  SEL R11, R11, RZ, P1 ;  /* 0x000000ff0b0b7207 */ /* 0x000fe20000800000 */
[----:B--2---:R2:W-:Y:S01]  /*2a60*/  SYNCS.ARRIVE.TRANS64.RED.A1T0 RZ, [R0+URZ], RZ ;  /* 0x000000ff00ff79a7 */ /* 0x0045e200081004ff */
[----:B-1----:R-:W-:-:S02]  /*2a70*/  LOP3.LUT P3, RZ, R6, 0x1, RZ, 0xc0, !PT ;  /* 0x0000000106ff7812 */ /* 0x002fc4000786c0ff */
[----:B------:R-:W-:-:S04]  /*2a80*/  SEL R5, RZ, 0x1, P1 ;  /* 0x00000001ff057807 */ /* 0x000fc80000800000 */
[----:B------:R-:W-:Y:S02]  /*2a90*/  LOP3.LUT R10, R10, R5, RZ, 0x3c, !PT ;  /* 0x000000050a0a7212 */ /* 0x000fe400078e3cff */
[----:B--2---:R-:W-:-:S04]  /*2aa0*/  SEL R0, RZ, 0x1, P0 ;  /* 0x00000001ff007807 */ /* 0x004fc80000000000 */
[----:B------:R-:W-:Y:S01]  /*2ab0*/  LOP3.LUT R9, R9, R0, RZ, 0x3c, !PT ;  /* 0x0000000009097212 */ /* 0x000fe200078e3cff */
[----:B------:R-:W-:Y:S06]  /*2ac0*/  @P3 BRA `(.L_x_47) ;  /* 0xfffffffc002c3947 */ /* 0x000fec000383ffff */
[----:B------:R-:W-:Y:S01]  /*2ad0*/  ULEA UR5, UR6, UR37, 0x3 ;  /* 0x0000002506057291 */ /* 0x000fe2000f8e18ff */
[----:B------:R-:W-:-:S08]  /*2ae0*/  SHF.L.U32 R3, R12, 0x1f, RZ ;  /* 0x0000001f0c037819 */ /* 0x000fd000000006ff */
[----:B------:R-:W1:Y:S02]  /*2af0*/  SYNCS.PHASECHK.TRANS64 P0, [UR5+0xb0], R3 ;  /* 0x0000b003ff0075a7 */ /* 0x000e640008001005 */
[----:B-1----:R-:W-:Y:S05]  /*2b00*/  @P0 BRA `(.L_x_48) ;  /* 0x0000000000080947 */ /* 0x002fea0003800000 */
[----:B------:R-:W1:Y:S02]  /*2b10*/  SYNCS.PHASECHK.TRANS64.TRYWAIT P0, [UR5+0xb0], R3 ;  /* 0x0000b003ff0075a7 */ /* 0x000e640008001105 */
[----:B-1----:R-:W-:Y:S05]  /*2b20*/  @!P0 BRA `(.L_x_49) ;  /* 0x0000005c00648947 */ /* 0x002fea0003800000 */
.L_x_48:
[----:B------:R-:W-:-:S04]  /*2b30*/  UIADD3 UR4, UPT, UPT, UR6, 0x1, URZ ;  /* 0x0000000106047890 */ /* 0x000fc8000fffe0ff */
[----:B------:R-:W-:-:S04]  /*2b40*/  UISETP.NE.AND UP0, UPT, UR4, 0x2, UPT ;  /* 0x000000020400788c */ /* 0x000fc8000bf05270 */
[----:B------:R-:W-:Y:S02]  /*2b50*/  USEL UR7, URZ, 0x1, UP0 ;  /* 0x00000001ff077887 */ /* 0x000fe40008000000 */
[----:B------:R-:W-:-:S04]  /*2b60*/  USEL UR4, UR4, URZ, UP0 ;  /* 0x000000ff04047287 */ /* 0x000fc80008000000 */
[----:B------:R-:W-:Y:S01]  /*2b70*/  ULEA UR4, UR4, UR37, 0x3 ;  /* 0x0000002504047291 */ /* 0x000fe2000f8e18ff */
[----:B-1----:R-:W-:-:S04]  /*2b80*/  LOP3.LUT R3, R12, UR7, RZ, 0x3c, !PT ;  /* 0x000000070c037c12 */ /* 0x002fc8000f8e3cff */
[----:B------:R-:W-:-:S04]  /*2b90*/  SHF.L.U32 R0, R3, 0x1f, RZ ;  /* 0x0000001f03007819 */ /* 0x000fc800000006ff */
[----:B------:R-:W1:Y:S02]  /*2ba0*/  SYNCS.PHASECHK.TRANS64 P0, [UR4+0xb0], R0 ;  /* 0x0000b000ff0075a7 */ /* 0x000e640008001004 */
[----:B-1----:R-:W-:Y:S05]  /*2bb0*/  @P0 EXIT ;  /* 0x000000000000094d */ /* 0x002fea0003800000 */
[----:B------:R-:W-:Y:S02]  /*2bc0*/  SHF.L.U32 R3, R3, 0x1f, RZ ;  /* 0x0000001f03037819 */ /* 0x000fe400000006ff */
[----:B------:R-:W-:-:S07]  /*2bd0*/  MOV R0, UR4 ;  /* 0x0000000400007c02 */ /* 0x000fce0008000f00 */
.L_x_50:
[----:B-1----:R1:W2:Y:S02]  /*2be0*/  SYNCS.PHASECHK.TRANS64.TRYWAIT P0, [R0+URZ+0xb0], R3 ;  /* 0x0000b003000075a7 */ /* 0x0022a400080011ff */
[----:B--2---:R-:W-:Y:S05]  /*2bf0*/  @!P0 NANOSLEEP.SYNCS 0x989680 ;  /* 0x009896800000895d */ /* 0x004fea0003900000 */
[----:B------:R-:W2:Y:S02]  /*2c00*/  @!P0 SYNCS.PHASECHK.TRANS64 P0, [R0+URZ+0xb0], R3 ;  /* 0x0000b003000085a7 */ /* 0x000ea400080010ff */
[----:B--2---:R-:W-:Y:S05]  /*2c10*/  @P0 EXIT ;  /* 0x000000000000094d */ /* 0x004fea0003800000 */
[----:B------:R-:W-:Y:S05]  /*2c20*/  BRA `(.L_x_50) ;  /* 0xfffffffc00ec7947 */ /* 0x000fea000383ffff */
.L_x_43:
[----:B------:R-:W-:-:S09]  /*2c30*/  UISETP.NE.AND UP1, UPT, UR8, URZ, UPT ;  /* 0x000000ff0800728c */ /* 0x000fd2000bf25270 */
[----:B------:R-:W-:Y:S05]  /*2c40*/  BRA.U UP1, `(.L_x_51) ;  /* 0x0000000d017c7547 */ /* 0x000fea000b800000 */
[----:B------:R-:W-:Y:S01]  /*2c50*/  UMOV UR4, 0x40 ;  /* 0x0000004000047882 */ /* 0x000fe20000000000 */
[----:B------:R-:W-:Y:S01]  /*2c60*/  NOP ;  /* 0x0000000000007918 */ /* 0x000fe20000000000 */
[----:B------:R-:W-:Y:S01]  /*2c70*/  ULEA UR4, UR37, UR4, 0x18 ;  /* 0x0000000425047291 */ /* 0x000fe2000f8ec0ff */
[----:B------:R-:W-:Y:S02]  /*2c80*/  UMOV UR5, 0x400 ;  /* 0x0000040000057882 */ /* 0x000fe40000000000 */
[----:B------:R-:W-:-:S06]  /*2c90*/  ULEA UR37, UR37, UR5, 0x18 ;  /* 0x0000000525257291 */ /* 0x000fcc000f8ec0ff */
[----:B------:R-:W1:Y:S02]  /*2ca0*/  LDS.U8 R0, [UR4+0x1c] ;  /* 0x00001c04ff007984 */ /* 0x000e640008000000 */
[----:B-1----:R-:W-:-:S13]  /*2cb0*/  ISETP.NE.AND P0, PT, R0, RZ, PT ;  /* 0x000000ff0000720c */ /* 0x002fda0003f05270 */
[----:B------:R-:W-:Y:S05]  /*2cc0*/  @P0 BRA `(.L_x_52) ;  /* 0x0000000000580947 */ /* 0x000fea0003800000 */
[----:B------:R-:W-:-:S13]  /*2cd0*/  ELECT P0, URZ, PT ;  /* 0x0000000000ff782f */ /* 0x000fda0003800000 */
[----:B------:R-:W-:Y:S05]  /*2ce0*/  @!P0 BRA `(.L_x_53) ;  /* 0x0000000000608947 */ /* 0x000fea0003800000 */
[----:B------:R-:W-:Y:S01]  /*2cf0*/  UMOV UR5, 0x10 ;  /* 0x0000001000057882 */ /* 0x000fe20000000000 */
[----:B------:R-:W-:Y:S01]  /*2d00*/  HFMA2 R0, -RZ, RZ, 0, 5.9604644775390625e-08 ;  /* 0x00000001ff007431 */ /* 0x000fe200000001ff */
[----:B------:R-:W-:-:S03]  /*2d10*/  MOV R2, 0xffff ;  /* 0x0000ffff00027802 */ /* 0x000fc60000000f00 */
[----:B------:R-:W-:Y:S04]  /*2d20*/  DEPBAR.LE SB1, 0x36 ;  /* 0x00009d800000791a */ /* 0x000fe80000000000 */
[----:B------:R-:W1:Y:S02]  /*2d30*/  UTCATOMSWS.FIND_AND_SET.ALIGN UP0, UR5, UR5 ;  /* 0x00000005000575e3 */ /* 0x000e640008000800 */
[----:B-1----:R-:W-:Y:S01]  /*2d40*/  MOV R3, UR5 ;  /* 0x0000000500037c02 */ /* 0x002fe20008000f00 */
[----:B------:R-:W-:Y:S06]  /*2d50*/  BRA.U UP0, `(.L_x_54) ;  /* 0x0000000100187547 */ /* 0x000fec000b800000 */
.L_x_55:
[----:B------:R-:W-:Y:S05]  /*2d60*/  NANOSLEEP 0x64 ;  /* 0x000000640000795d */ /* 0x000fea0003800000 */
[----:B------:R-:W-:-:S05]  /*2d70*/  UMOV UR5, 0x10 ;  /* 0x0000001000057882 */ /* 0x000fca0000000000 */
[----:B------:R-:W-:Y:S04]  /*2d80*/  DEPBAR.LE SB1, 0x36 ;  /* 0x00009d800000791a */ /* 0x000fe80000000000 */
[----:B------:R-:W1:Y:S02]  /*2d90*/  UTCATOMSWS.FIND_AND_SET.ALIGN UP0, UR5, UR5 ;  /* 0x00000005000575e3 */ /* 0x000e640008000800 */
[----:B-1----:R-:W-:Y:S01]  /*2da0*/  MOV R3, UR5 ;  /* 0x0000000500037c02 */ /* 0x002fe20008000f00 */
[----:B------:R-:W-:Y:S05]  /*2db0*/  BRA.U !UP0, `(.L_x_55) ;  /* 0xfffffffd08e87547 */ /* 0x000fea000b83ffff */
.L_x_54:
[-C--:B------:R-:W-:Y:S02]  /*2dc0*/  SHF.L.U32 R2, R2, R3.reuse, RZ ;  /* 0x0000000302027219 */ /* 0x080fe400000006ff */
[----:B------:R-:W-:Y:S01]  /*2dd0*/  SHF.L.U32 R0, R0, R3, RZ ;  /* 0x0000000300007219 */ /* 0x000fe200000006ff */
[----:B------:R-:W-:Y:S02]  /*2de0*/  IMAD.SHL.U32 R3, R3, 0x20, RZ ;  /* 0x0000002003037824 */ /* 0x000fe400078e00ff */
[----:B------:R1:W-:Y:S04]  /*2df0*/  ATOMS.OR RZ, [UR4+0x14], R2 ;  /* 0x00001402ffff798c */ /* 0x0003e8000b000004 */
[----:B------:R1:W-:Y:S04]  /*2e00*/  ATOMS.OR RZ, [UR4+0x18], R0 ;  /* 0x00001800ffff798c */ /* 0x0003e8000b000004 */
[----:B------:R1:W-:Y:S01]  /*2e10*/  STS [UR37+0x150], R3 ;  /* 0x00015003ff007988 */ /* 0x0003e20008000825 */
[----:B------:R-:W-:Y:S05]  /*2e20*/  BRA `(.L_x_53) ;  /* 0x0000000000107947 */ /* 0x000fea0003800000 */
.L_x_52:
[----:B------:R-:W-:Y:S02]  /*2e30*/  MOV R0, 0xffffffff ;  /* 0xffffffff00007802 */ /* 0x000fe40000000f00 */
[----:B------:R-:W-:-:S03]  /*2e40*/  MOV R2, 0x2e70 ;  /* 0x00002e7000027802 */ /* 0x000fc60000000f00 */
[----:B------:R1:W-:Y:S04]  /*2e50*/  STS [UR37+0x150], R0 ;  /* 0x00015000ff007988 */ /* 0x0003e80008000825 */
[----:B-1-3-5:R-:W-:Y:S05]  /*2e60*/  CALL.REL.NOINC `($__internal_1_$__cuda_sm10x_tcgen05_guardrail_trap_phase_invalid_during_alloc) ;  /* 0x0000006000207944 */ /* 0x02afea0003c00000 */
.L_x_53:
[----:B------:R-:W-:Y:S05]  /*2e70*/  WARPSYNC.ALL ;  /* 0x0000000000007948 */ /* 0x000fea0003800000 */
[----:B------:R-:W2:Y:S01]  /*2e80*/  S2UR UR6, SR_CgaCtaId ;  /* 0x00000000000679c3 */ /* 0x000ea20000008800 */
[----:B------:R-:W-:Y:S01]  /*2e90*/  UMOV UR4, 0x400 ;  /* 0x0000040000047882 */ /* 0x000fe20000000000 */
[----:B------:R-:W-:-:S06]  /*2ea0*/  NOP ;  /* 0x0000000000007918 */ /* 0x000fcc0000000000 */
[----:B------:R-:W-:Y:S06]  /*2eb0*/  BAR.ARV 0x6, 0xa0 ;  /* 0x0182800000007b1d */ /* 0x000fec0000002000 */
[----:B------:R-:W4:Y:S01]  /*2ec0*/  LDCU UR7, c[0x0][0x38c] ;  /* 0x00007180ff0777ac */ /* 0x000f220008000800 */
[----:B------:R-:W-:Y:S01]  /*2ed0*/  IMAD.MOV.U32 R11, RZ, RZ, 0x1 ;  /* 0x00000001ff0b7424 */ /* 0x000fe200078e00ff */
[----:B------:R-:W-:Y:S01]  /*2ee0*/  CS2R R8, SRZ ;  /* 0x0000000000087805 */ /* 0x000fe2000001ff00 */
[----:B------:R-:W-:Y:S01]  /*2ef0*/  IMAD.MOV.U32 R10, RZ, RZ, RZ ;  /* 0x000000ffff0a7224 */ /* 0x000fe200078e00ff */
[----:B------:R-:W-:Y:S01]  /*2f00*/  UMOV UR18, URZ ;  /* 0x000000ff00127c82 */ /* 0x000fe20008000000 */
[----:B------:R-:W-:Y:S01]  /*2f10*/  UMOV UR17, URZ ;  /* 0x000000ff00117c82 */ /* 0x000fe20008000000 */
[----:B------:R-:W-:Y:S01]  /*2f20*/  UMOV UR22, 0x0 ;  /* 0x0000000000167882 */ /* 0x000fe20000000000 */
[----:B------:R-:W-:Y:S01]  /*2f30*/  UMOV UR23, 0x82004a0 ;  /* 0x082004a000177882 */ /* 0x000fe20000000000 */
[----:B------:R-:W-:Y:S01]  /*2f40*/  UMOV UR20, 0x0 ;  /* 0x0000000000147882 */ /* 0x000fe20000000000 */
[----:B------:R-:W-:Y:S01]  /*2f50*/  UMOV UR21, 0x82004a0 ;  /* 0x082004a000157882 */ /* 0x000fe20000000000 */
[----:B--2---:R-:W-:Y:S01]  /*2f60*/  ULEA UR6, UR6, UR4, 0x18 ;  /* 0x0000000406067291 */ /* 0x004fe2000f8ec0ff */
[----:B------:R-:W2:Y:S03]  /*2f70*/  LDCU UR4, c[0x0][0x38c] ;  /* 0x00007180ff0477ac */ /* 0x000ea60008000800 */
[----:B------:R-:W-:-:S02]  /*2f80*/  UIADD3 UR11, UPT, UPT, UR6, 0x8400, URZ ;  /* 0x00008400060b7890 */ /* 0x000fc4000fffe0ff */
[----:B----4-:R-:W-:-:S03]  /*2f90*/  UIADD3 UR7, UPT, UPT, UR7, 0x3f, URZ ;  /* 0x0000003f07077890 */ /* 0x010fc6000fffe0ff */
[----:B-1----:R-:W1:Y:S01]  /*2fa0*/  LDS R0, [UR6+0x150] ;  /* 0x00015006ff007984 */ /* 0x002e620008000800 */
[----:B------:R-:W-:Y:S02]  /*2fb0*/  UIADD3 UR12, UPT, UPT, UR6, 0x16400, URZ ;  /* 0x00016400060c7890 */ /* 0x000fe4000fffe0ff */
[----:B------:R-:W-:Y:S02]  /*2fc0*/  USHF.R.S32.HI UR5, URZ, 0x1f, UR7 ;  /* 0x0000001fff057899 */ /* 0x000fe40008011407 */
[----:B------:R-:W-:Y:S02]  /*2fd0*/  USHF.R.U32.HI UR11, URZ, 0x4, UR11 ;  /* 0x00000004ff0b7899 */ /* 0x000fe4000801160b */
[----:B------:R-:W-:Y:S02]  /*2fe0*/  ULEA.HI UR5, UR5, UR7, URZ, 0x6 ;  /* 0x0000000705057291 */ /* 0x000fe4000f8f30ff */
[----:B------:R-:W-:Y:S02]  /*2ff0*/  USHF.R.U32.HI UR12, URZ, 0x4, UR12 ;  /* 0x00000004ff0c7899 */ /* 0x000fe4000801160c */
[----:B------:R-:W-:-:S02]  /*3000*/  USHF.R.S32.HI UR5, URZ, 0x6, UR5 ;  /* 0x00000006ff057899 */ /* 0x000fc40008011405 */
[----:B------:R-:W-:Y:S02]  /*3010*/  ULOP3.LUT UR11, UR11, 0x3fff, URZ, 0xc0, !UPT ;  /* 0x00003fff0b0b7892 */ /* 0x000fe4000f8ec0ff */
[----:B------:R-:W-:Y:S02]  /*3020*/  UISETP.LT.AND UP0, UPT, UR5, 0x1, UPT ;  /* 0x000000010500788c */ /* 0x000fe4000bf01270 */
[----:B------:R-:W-:Y:S02]  /*3030*/  ULOP3.LUT UR12, UR12, 0x3fff, URZ, 0xc0, !UPT ;  /* 0x00003fff0c0c7892 */ /* 0x000fe4000f8ec0ff */
[----:B------:R-:W-:Y:S02]  /*3040*/  USEL UR10, UR5, 0x1, !UP0 ;  /* 0x00000001050a7887 */ /* 0x000fe4000c000000 */
[----:B------:R-:W-:Y:S02]  /*3050*/  ULOP3.LUT UR11, UR11, 0x10000, URZ, 0xfc, !UPT ;  /* 0x000100000b0b7892 */ /* 0x000fe4000f8efcff */
[----:B------:R-:W-:-:S02]  /*3060*/  ULOP3.LUT UR12, UR12, 0x10000, URZ, 0xfc, !UPT ;  /* 0x000100000c0c7892 */ /* 0x000fc4000f8efcff */
[----:B------:R-:W-:Y:S02]  /*3070*/  UIADD3 UR10, UPT, UPT, -UR10, URZ, URZ ;  /* 0x000000ff0a0a7290 */ /* 0x000fe4000fffe1ff */
[----:B--2---:R-:W-:Y:S01]  /*3080*/  UISETP.GE.AND UP3, UPT, UR4, 0x1, UPT ;  /* 0x000000010400788c */ /* 0x004fe2000bf66270 */
[----:B-1----:R-:W-:-:S15]  /*3090*/  R2UR UR19, R0 ;  /* 0x00000000001372ca */ /* 0x002fde00000e0000 */
.L_x_62:
[----:B------:R-:W-:Y:S02]  /*30a0*/  LEA R0, R10, UR6, 0x3 ;  /* 0x000000060a007c11 */ /* 0x000fe4000f8e18ff */
[----:B------:R-:W-:Y:S02]  /*30b0*/  SHF.L.U32 R5, R9, 0x1f, RZ ;  /* 0x0000001f09057819 */ /* 0x000fe400000006ff */
[----:B------:R-:W-:Y:S01]  /*30c0*/  PLOP3.LUT P0, PT, PT, PT, UP3, 0x80, 0x8 ;  /* 0x000000000008781c */ /* 0x000fe20003f0f038 */
[----:B------:R-:W-:Y:S01]  /*30d0*/  VIADD R3, R0, 0xb0 ;  /* 0x000000b000037836 */ /* 0x000fe20000000000 */
[----:B-1----:R-:W1:Y:S02]  /*30e0*/  SYNCS.PHASECHK.TRANS64.TRYWAIT P1, [R0+URZ+0xa0], R5 ;  /* 0x0000a005000075a7 */ /* 0x002e6400080211ff */
[----:B-1--4-:R-:W-:Y:S09]  /*30f0*/  @!P1 BRA `(.L_x_56) ;  /* 0x0000005800089947 */ /* 0x012ff20003800000 */
.L_x_129:
[----:B------:R-:W-:Y:S01]  /*3100*/  LEA R4, R10, UR6, 0x4 ;  /* 0x000000060a047c11 */ /* 0x000fe2000f8e20ff */
[----:B------:R-:W-:Y:S01]  /*3110*/  @UP3 ULEA UR4, UR17, UR6, 0x3 ;  /* 0x0000000611043291 */ /* 0x000fe2000f8e18ff */
[----:B------:R-:W-:Y:S01]  /*3120*/  PLOP3.LUT P2, PT, PT, PT, PT, 0x80, 0x8 ;  /* 0x000000000008781c */ /* 0x000fe20003f4f070 */
[----:B------:R-:W-:Y:S01]  /*3130*/  ULEA UR8, UR18, UR6, 0x3 ;  /* 0x0000000612087291 */ /* 0x000fe2000f8e18ff */
[----:B------:R-:W-:Y:S01]  /*3140*/  PRMT R3, RZ, 0x654, R3 ;  /* 0x00000654ff037816 */ /* 0x000fe20000000003 */
[----:B------:R-:W-:Y:S01]  /*3150*/  ULEA UR9, UR18, UR19, 0x7 ;  /* 0x0000001312097291 */ /* 0x000fe2000f8e38ff */
[----:B-1----:R-:W1:Y:S01]  /*3160*/  LDS.128 R4, [R4+0x130] ;  /* 0x0001300004047984 */ /* 0x002e620000000c00 */
[----:B------:R-:W-:Y:S02]  /*3170*/  @P0 SHF.L.U32 R2, R8, 0x1f, RZ ;  /* 0x0000001f08020819 */ /* 0x000fe400000006ff */
[----:B------:R-:W-:Y:S01]  /*3180*/  SHF.L.U32 R0, R11, 0x1f, RZ ;  /* 0x0000001f0b007819 */ /* 0x000fe200000006ff */
[----:B------:R-:W-:Y:S01]  /*3190*/  @!PT LDS RZ, [RZ] ;  /* 0x00000000fffff984 */ /* 0x000fe20000000800 */
[----:B------:R-:W-:Y:S01]  /*31a0*/  @!PT LDS RZ, [RZ] ;  /* 0x00000000fffff984 */ /* 0x000fe20000000800 */
[----:B------:R-:W-:Y:S01]  /*31b0*/  @!PT LDS RZ, [RZ] ;  /* 0x00000000fffff984 */ /* 0x000fe20000000800 */
[----:B------:R-:W-:Y:S01]  /*31c0*/  @!PT LDS RZ, [RZ] ;  /* 0x00000000fffff984 */ /* 0x000fe20000000800 */
[----:B------:R2:W-:Y:S06]  /*31d0*/  MEMBAR.ALL.CTA ;  /* 0x0000000000007992 */ /* 0x0005ec0000008000 */
[----:B--2---:R-:W2:Y:S02]  /*31e0*/  FENCE.VIEW.ASYNC.S ;  /* 0x00000000000073c6 */ /* 0x004ea40000000000 */
[----:B--2---:R2:W-:Y:S01]  /*31f0*/  SYNCS.ARRIVE.TRANS64.RED.A1T0 RZ, [R3+URZ], RZ ;  /* 0x000000ff03ff79a7 */ /* 0x0045e200081004ff */
[----:B------:R2:W4:Y:S01]  /*3200*/  @P0 SYNCS.PHASECHK.TRANS64.TRYWAIT P2, [UR4], R2 ;  /* 0x00000002ff0005a7 */ /* 0x0005220008041104 */
[----:B-1----:R-:W-:Y:S01]  /*3210*/  LOP3.LUT P1, RZ, R6, 0x1, RZ, 0xc0, !PT ;  /* 0x0000000106ff7812 */ /* 0x002fe2000782c0ff */
[----:B------:R-:W1:Y:S02]  /*3220*/  SYNCS.PHASECHK.TRANS64.TRYWAIT P0, [UR8+0xe0], R0 ;  /* 0x0000e000ff0075a7 */ /* 0x000e640008001108 */
[----:B-12-4-:R-:W-:Y:S10]  /*3230*/  @!P0 BRA `(.L_x_57) ;  /* 0x0000005400cc8947 */ /* 0x016ff40003800000 */
.L_x_131:
[----:B------:R-:W-:Y:S01]  /*3240*/  IADD3 R10, PT, PT, R10, 0x1, RZ ;  /* 0x000000010a0a7810 */ /* 0x000fe20007ffe0ff */
[----:B------:R-:W-:Y:S06]  /*3250*/  BRA.U !UP3, `(.L_x_58) ;  /* 0x000000010b987547 */ /* 0x000fec000b800000 */
[----:B------:R-:W-:Y:S01]  /*3260*/  UPLOP3.LUT UP4, UPT, UPT, UPT, UPT, 0x40, 0x4 ;  /* 0x000000000004789c */ /* 0x000fe20003f8e870 */
[----:B------:R-:W-:Y:S01]  /*3270*/  UMOV UR16, UR10 ;  /* 0x0000000a00107c82 */ /* 0x000fe20008000000 */
[----:B------:R-:W-:Y:S01]  /*3280*/  UMOV UR15, UR5 ;  /* 0x00000005000f7c82 */ /* 0x000fe20008000000 */
[----:B------:R-:W-:-:S08]  /*3290*/  UMOV UR14, UR17 ;  /* 0x00000011000e7c82 */ /* 0x000fd00008000000 */
.L_x_61:
[----:B------:R-:W-:Y:S02]  /*32a0*/  UIADD3 UR16, UPT, UPT, UR16, 0x1, URZ ;  /* 0x0000000110107890 */ /* 0x000fe4000fffe0ff */
[----:B--2---:R-:W-:Y:S02]  /*32b0*/  ULEA UR7, UR14, UR6, 0x3 ;  /* 0x000000060e077291 */ /* 0x004fe4000f8e18ff */
[----:B------:R-:W-:Y:S01]  /*32c0*/  UISETP.NE.AND UP0, UPT, UR16, URZ, UPT ;  /* 0x000000ff1000728c */ /* 0x000fe2000bf05270 */
[----:B----4-:R-:W-:Y:S10]  /*32d0*/  @P2 BRA `(.L_x_59) ;  /* 0x00000000000c2947 */ /* 0x010ff40003800000 */
[----:B-1----:R-:W-:Y:S04]  /*32e0*/  SHF.L.U32 R3, R8, 0x1f, RZ ;  /* 0x0000001f08037819 */ /* 0x002fe800000006ff */
[----:B------:R-:W1:Y:S02]  /*32f0*/  SYNCS.PHASECHK.TRANS64.TRYWAIT P0, [UR7], R3 ;  /* 0x00000003ff0075a7 */ /* 0x000e640008001107 */
[----:B-1----:R-:W-:Y:S05]  /*3300*/  @!P0 BRA `(.L_x_60) ;  /* 0x0000005400b08947 */ /* 0x002fea0003800000 */
.L_x_59:
[----:B------:R-:W-:Y:S01]  /*3310*/  UISETP.NE.AND UP1, UPT, UR15, 0x1, UPT ;  /* 0x000000010f00788c */ /* 0x000fe2000bf25270 */
[----:B------:R-:W-:Y:S01]  /*3320*/  PLOP3.LUT P2, PT, PT, PT, PT, 0x80, 0x8 ;  /* 0x000000000008781c */ /* 0x000fe20003f4f070 */
[----:B------:R-:W-:Y:S02]  /*3330*/  UIADD3 UR17, UPT, UPT, UR14, 0x1, URZ ;  /* 0x000000010e117890 */ /* 0x000fe4000fffe0ff */
[----:B------:R-:W-:Y:S02]  /*3340*/  ULEA UR24, UR14, UR12, 0x9 ;  /* 0x0000000c0e187291 */ /* 0x000fe4000f8e48ff */
[----:B------:R-:W-:Y:S01]  /*3350*/  UISETP.NE.AND UP2, UPT, UR17, 0x7, UPT ;  /* 0x000000071100788c */ /* 0x000fe2000bf45270 */
[----:B------:R-:W-:Y:S01]  /*3360*/  PLOP3.LUT P0, PT, PT, PT, UP1, 0x80, 0x8 ;  /* 0x000000000008781c */ /* 0x000fe20003f0f018 */
[----:B------:R-:W-:Y:S02]  /*3370*/  ULEA UR26, UR14, UR11, 0x9 ;  /* 0x0000000b0e1a7291 */ /* 0x000fe4000f8e48ff */
[----:B------:R-:W-:Y:S02]  /*3380*/  USEL UR13, URZ, 0x1, UP2 ;  /* 0x00000001ff0d7887 */ /* 0x000fe40009000000 */
[----:B------:R-:W-:Y:S02]  /*3390*/  USEL UR17, UR17, URZ, UP2 ;  /* 0x000000ff11117287 */ /* 0x000fe40009000000 */
[----:B------:R-:W-:Y:S02]  /*33a0*/  UIADD3 UR30, UPT, UPT, UR24, 0x2, URZ ;  /* 0x00000002181e7890 */ /* 0x000fe4000fffe0ff */
[----:B------:R-:W-:Y:S01]  /*33b0*/  @UP1 ULEA UR4, UR17, UR6, 0x3 ;  /* 0x0000000611041291 */ /* 0x000fe2000f8e18ff */
[----:B------:R-:W-:Y:S01]  /*33c0*/  LOP3.LUT R8, R8, UR13, RZ, 0x3c, !PT ;  /* 0x0000000d08087c12 */ /* 0x000fe2000f8e3cff */
[----:B------:R-:W-:Y:S02]  /*33d0*/  UIADD3 UR28, UPT, UPT, UR26, 0x2, URZ ;  /* 0x000000021a1c7890 */ /* 0x000fe4000fffe0ff */
[----:B------:R-:W-:Y:S01]  /*33e0*/  UIADD3 UR7, UPT, UPT, UR7, 0x38, URZ ;  /* 0x0000003807077890 */ /* 0x000fe2000fffe0ff */
[----:B-1----:R-:W-:Y:S01]  /*33f0*/  @P0 SHF.L.U32 R0, R8, 0x1f, RZ ;  /* 0x0000001f08000819 */ /* 0x002fe200000006ff */
[----:B------:R-:W-:Y:S01]  /*3400*/  UMOV UR25, 0x80004020 ;  /* 0x8000402000197882 */ /* 0x000fe20000000000 */
[----:B------:R-:W-:Y:S01]  /*3410*/  UMOV UR27, 0x80004020 ;  /* 0x80004020001b7882 */ /* 0x000fe20000000000 */
[----:B------:R-:W-:Y:S01]  /*3420*/  UMOV UR31, 0x80004020 ;  /* 0x80004020001f7882 */ /* 0x000fe20000000000 */
[----:B------:R2:W4:Y:S01]  /*3430*/  @P0 SYNCS.PHASECHK.TRANS64.TRYWAIT P2, [UR4], R0 ;  /* 0x00000000ff0005a7 */ /* 0x0005220008041104 */
[----:B------:R-:W-:Y:S01]  /*3440*/  UIADD3 UR15, UPT, UPT, UR15, -0x1, URZ ;  /* 0xffffffff0f0f7890 */ /* 0x000fe2000fffe0ff */
[----:B------:R2:W-:Y:S01]  /*3450*/  UTCIMMA gdesc[UR26], gdesc[UR24], tmem[UR9], tmem[UR22], idesc[UR23], UP4 ;  /* 0x00ff16181a0075ea */ /* 0x0005e2000a000109 */
[----:B------:R-:W-:Y:S01]  /*3460*/  UPLOP3.LUT UP4, UPT, UPT, UPT, UPT, 0x80, 0x8 ;  /* 0x000000000008789c */ /* 0x000fe20003f8f070 */
[----:B------:R-:W-:Y:S01]  /*3470*/  UMOV UR29, 0x80004020 ;  /* 0x80004020001d7882 */ /* 0x000fe20000000000 */
[----:B------:R-:W-:Y:S01]  /*3480*/  UMOV UR14, UR17 ;  /* 0x00000011000e7c82 */ /* 0x000fe20008000000 */
[----:B------:R2:W-:Y:S01]  /*3490*/  UTCIMMA gdesc[UR28], gdesc[UR30], tmem[UR9], tmem[UR20], idesc[UR21], UPT ;  /* 0x00ff141e1c0075ea */ /* 0x0005e2000b800109 */
[----:B------:R2:W-:Y:S01]  /*34a0*/  UTCBAR [UR7], URZ ;  /* 0x000000ff070073e9 */ /* 0x0005e200080000ff */
[----:B------:R-:W-:Y:S06]  /*34b0*/  BRA.U UP0, `(.L_x_61) ;  /* 0xfffffffd00787547 */ /* 0x000fec000b83ffff */
.L_x_58:
[----:B------:R-:W-:Y:S01]  /*34c0*/  UIADD3 UR18, UPT, UPT, UR18, 0x1, URZ ;  /* 0x0000000112127890 */ /* 0x000fe2000fffe0ff */
[C---:B------:R-:W-:Y:S01]  /*34d0*/  ISETP.NE.AND P0, PT, R10.reuse, 0x2, PT ;  /* 0x000000020a00780c */ /* 0x040fe20003f05270 */
[----:B------:R-:W-:Y:S02]  /*34e0*/  UIADD3 UR8, UPT, UPT, UR8, 0xc0, URZ ;  /* 0x000000c008087890 */ /* 0x000fe4000fffe0ff */
[----:B------:R-:W-:Y:S01]  /*34f0*/  UISETP.NE.AND UP0, UPT, UR18, 0x4, UPT ;  /* 0x000000041200788c */ /* 0x000fe2000bf05270 */
[----:B-12---:R-:W-:Y:S02]  /*3500*/  SEL R0, RZ, 0x1, P0 ;  /* 0x00000001ff007807 */ /* 0x006fe40000000000 */
[----:B------:R-:W-:Y:S01]  /*3510*/  SEL R10, R10, RZ, P0 ;  /* 0x000000ff0a0a7207 */ /* 0x000fe20000000000 */
[----:B------:R-:W-:Y:S01]  /*3520*/  USEL UR4, URZ, 0x1, UP0 ;  /* 0x00000001ff047887 */ /* 0x000fe20008000000 */
[----:B------:R-:W-:Y:S01]  /*3530*/  LOP3.LUT R9, R9, R0, RZ, 0x3c, !PT ;  /* 0x0000000009097212 */ /* 0x000fe200078e3cff */
[----:B------:R-:W-:Y:S01]  /*3540*/  USEL UR18, UR18, URZ, UP0 ;  /* 0x000000ff12127287 */ /* 0x000fe20008000000 */
[----:B------:R1:W-:Y:S03]  /*3550*/  UTCBAR [UR8], URZ ;  /* 0x000000ff080073e9 */ /* 0x0003e600080000ff */
[----:B------:R-:W-:Y:S01]  /*3560*/  LOP3.LUT R11, R11, UR4, RZ, 0x3c, !PT ;  /* 0x000000040b0b7c12 */ /* 0x000fe2000f8e3cff */
[----:B------:R-:W-:Y:S07]  /*3570*/  @P1 BRA `(.L_x_62) ;  /* 0xfffffff800c81947 */ /* 0x000fee000383ffff */
[----:B------:R-:W2:Y:S01]  /*3580*/  S2UR UR4, SR_CgaCtaId ;  /* 0x00000000000479c3 */ /* 0x000ea20000008800 */
[----:B------:R-:W-:Y:S01]  /*3590*/  ELECT P0, URZ, PT ;  /* 0x0000000000ff782f */ /* 0x000fe20003800000 */
[----:B------:R-:W-:Y:S01]  /*35a0*/  IMAD.MOV.U32 R0, RZ, RZ, 0x1 ;  /* 0x00000001ff007424 */ /* 0x000fe200078e00ff */
[----:B------:R-:W-:Y:S01]  /*35b0*/  UIADD3 UR6, UPT, UPT, UR6, 0xe0, URZ ;  /* 0x000000e006067890 */ /* 0x000fe2000fffe0ff */
[----:B------:R-:W-:Y:S01]  /*35c0*/  SHF.L.U32 R3, R11, 0x1f, RZ ;  /* 0x0000001f0b037819 */ /* 0x000fe200000006ff */
[----:B------:R-:W-:-:S03]  /*35d0*/  UMOV UR5, 0x40 ;  /* 0x0000004000057882 */ /* 0x000fc60000000000 */
[----:B------:R-:W-:Y:S01]  /*35e0*/  UVIRTCOUNT.DEALLOC.SMPOOL 0x80 ;  /* 0x000000800000784c */ /* 0x000fe20000000000 */
[----:B--2---:R-:W-:Y:S02]  /*35f0*/  ULEA UR4, UR4, UR5, 0x18 ;  /* 0x0000000504047291 */ /* 0x004fe4000f8ec0ff */
[----:B------:R-:W-:-:S07]  /*3600*/  ULEA UR5, UR18, UR6, 0x3 ;  /* 0x0000000612057291 */ /* 0x000fce000f8e18ff */
[----:B------:R2:W-:Y:S02]  /*3610*/  @P0 STS.U8 [UR4+0x1c], R0 ;  /* 0x00001c00ff000988 */ /* 0x0005e40008000004 */
[----:B------:R-:W3:Y:S02]  /*3620*/  SYNCS.PHASECHK.TRANS64.TRYWAIT P0, [UR5], R3 ;  /* 0x00000003ff0075a7 */ /* 0x000ee40008001105 */
[----:B--23--:R-:W-:Y:S05]  /*3630*/  @!P0 BRA `(.L_x_63) ;  /* 0x0000005000fc8947 */ /* 0x00cfea0003800000 */
.L_x_134:
[----:B------:R-:W-:-:S04]  /*3640*/  UIADD3 UR7, UPT, UPT, UR18, 0x1, URZ ;  /* 0x0000000112077890 */ /* 0x000fc8000fffe0ff */
[----:B------:R-:W-:-:S04]  /*3650*/  UISETP.NE.AND UP0, UPT, UR7, 0x4, UPT ;  /* 0x000000040700788c */ /* 0x000fc8000bf05270 */
[----:B-1----:R-:W-:Y:S02]  /*3660*/  USEL UR8, URZ, 0x1, UP0 ;  /* 0x00000001ff087887 */ /* 0x002fe40008000000 */
[----:B------:R-:W-:-:S04]  /*3670*/  USEL UR7, UR7, URZ, UP0 ;  /* 0x000000ff07077287 */ /* 0x000fc80008000000 */
[----:B------:R-:W-:Y:S01]  /*3680*/  ULEA UR5, UR7, UR6, 0x3 ;  /* 0x0000000607057291 */ /* 0x000fe2000f8e18ff */
[----:B------:R-:W-:-:S04]  /*3690*/  LOP3.LUT R2, R11, UR8, RZ, 0x3c, !PT ;  /* 0x000000080b027c12 */ /* 0x000fc8000f8e3cff */
[----:B--2---:R-:W-:-:S04]  /*36a0*/  SHF.L.U32 R3, R2, 0x1f, RZ ;  /* 0x0000001f02037819 */ /* 0x004fc800000006ff */
[----:B------:R-:W1:Y:S02]  /*36b0*/  SYNCS.PHASECHK.TRANS64.TRYWAIT P0, [UR5], R3 ;  /* 0x00000003ff0075a7 */ /* 0x000e640008001105 */
[----:B-1----:R-:W-:Y:S05]  /*36c0*/  @!P0 BRA `(.L_x_64) ;  /* 0x0000005000f08947 */ /* 0x002fea0003800000 */
.L_x_136:
        /* <DEDUP_REMOVED lines=9> */
.L_x_138:
[----:B------:R-:W-:-:S04]  /*3760*/  UIADD3 UR7, UPT, UPT, UR7, 0x1, URZ ;  /* 0x0000000107077890 */ /* 0x000fc8000fffe0ff */
[----:B------:R-:W-:-:S04]  /*3770*/  UISETP.NE.AND UP0, UPT, UR7, 0x4, UPT ;  /* 0x000000040700788c */ /* 0x000fc8000bf05270 */
[----:B------:R-:W-:Y:S02]  /*3780*/  USEL UR5, URZ, 0x1, UP0 ;  /* 0x00000001ff057887 */ /* 0x000fe40008000000 */
[----:B------:R-:W-:-:S04]  /*3790*/  USEL UR7, UR7, URZ, UP0 ;  /* 0x000000ff07077287 */ /* 0x000fc80008000000 */
[----:B------:R-:W-:Y:S01]  /*37a0*/  ULEA UR7, UR7, UR6, 0x3 ;  /* 0x0000000607077291 */ /* 0x000fe2000f8e18ff */
[----:B-1----:R-:W-:-:S04]  /*37b0*/  LOP3.LUT R3, R2, UR5, RZ, 0x3c, !PT ;  /* 0x0000000502037c12 */ /* 0x002fc8000f8e3cff */
[----:B------:R-:W-:-:S04]  /*37c0*/  SHF.L.U32 R3, R3, 0x1f, RZ ;  /* 0x0000001f03037819 */ /* 0x000fc800000006ff */
[----:B------:R-:W1:Y:S02]  /*37d0*/  SYNCS.PHASECHK.TRANS64.TRYWAIT P0, [UR7], R3 ;  /* 0x00000003ff0075a7 */ /* 0x000e640008001107 */
[----:B-1----:R-:W-:Y:S05]  /*37e0*/  @!P0 BRA `(.L_x_66) ;  /* 0x0000005000d88947 */ /* 0x002fea0003800000 */
.L_x_140:
[----:B------:R-:W-:Y:S01]  /*37f0*/  NOP ;  /* 0x0000000000007918 */ /* 0x000fe20000000000 */
[----:B-1----:R-:W1:Y:S01]  /*3800*/  LDS R0, [UR4+0x14] ;  /* 0x00001404ff007984 */ /* 0x002e620008000800 */
[----:B------:R-:W-:Y:S01]  /*3810*/  ULOP3.LUT UR6, UR19, 0xffff, URZ, 0xc0, !UPT ;  /* 0x0000ffff13067892 */ /* 0x000fe2000f8ec0ff */
[----:B------:R-:W-:Y:S01]  /*3820*/  UMOV UR8, 0xffff ;  /* 0x0000ffff00087882 */ /* 0x000fe20000000000 */
[----:B------:R-:W-:Y:S02]  /*3830*/  UMOV UR5, 0x1 ;  /* 0x0000000100057882 */ /* 0x000fe40000000000 */
[----:B------:R-:W-:-:S04]  /*3840*/  USHF.R.U32.HI UR6, URZ, 0x5, UR6 ;  /* 0x00000005ff067899 */ /* 0x000fc80008011606 */
[----:B------:R-:W-:Y:S02]  /*3850*/  USHF.L.U32 UR8, UR8, UR6, URZ ;  /* 0x0000000608087299 */ /* 0x000fe400080006ff */
[----:B------:R-:W-:-:S04]  /*3860*/  USHF.L.U32 UR5, UR5, UR6, URZ ;  /* 0x0000000605057299 */ /* 0x000fc800080006ff */
[----:B-1----:R-:W-:-:S04]  /*3870*/  LOP3.LUT R0, R0, UR8, RZ, 0xc0, !PT ;  /* 0x0000000800007c12 */ /* 0x002fc8000f8ec0ff */
[----:B------:R-:W-:-:S13]  /*3880*/  ISETP.NE.AND P0, PT, R0, UR8, PT ;  /* 0x0000000800007c0c */ /* 0x000fda000bf05270 */
[----:B------:R-:W-:Y:S05]  /*3890*/  @P0 BRA `(.L_x_67) ;  /* 0x0000000000580947 */ /* 0x000fea0003800000 */
[----:B------:R-:W1:Y:S02]  /*38a0*/  LDS R0, [UR4+0x18] ;  /* 0x00001804ff007984 */ /* 0x000e640008000800 */
[----:B-1----:R-:W-:-:S04]  /*38b0*/  LOP3.LUT R0, R0, UR5, RZ, 0xc0, !PT ;  /* 0x0000000500007c12 */ /* 0x002fc8000f8ec0ff */
[----:B------:R-:W-:-:S13]  /*38c0*/  ISETP.NE.AND P0, PT, R0, UR5, PT ;  /* 0x0000000500007c0c */ /* 0x000fda000bf05270 */
[----:B------:R-:W-:Y:S05]  /*38d0*/  @P0 BRA `(.L_x_68) ;  /* 0x00000000003c0947 */ /* 0x000fea0003800000 */
[----:B------:R-:W1:Y:S01]  /*38e0*/  S2R R2, SR_LANEID ;  /* 0x0000000000027919 */ /* 0x000e620000000000 */
[----:B------:R-:W-:Y:S01]  /*38f0*/  ULOP3.LUT UR8, URZ, UR8, URZ, 0x33, !UPT ;  /* 0x00000008ff087292 */ /* 0x000fe2000f8e33ff */
[----:B------:R-:W-:Y:S01]  /*3900*/  LOP3.LUT R4, RZ, UR5, RZ, 0x33, !PT ;  /* 0x00000005ff047c12 */ /* 0x000fe2000f8e33ff */
[----:B------:R-:W-:Y:S02]  /*3910*/  VOTEU.ANY UR7, UPT, PT ;  /* 0x0000000000077886 */ /* 0x000fe400038e0100 */
[----:B------:R-:W-:Y:S01]  /*3920*/  UFLO.U32 UR7, UR7 ;  /* 0x00000007000772bd */ /* 0x000fe200080e0000 */
[----:B------:R-:W2:Y:S01]  /*3930*/  REDUX UR5, R4 ;  /* 0x00000000040573c4 */ /* 0x000ea20000000000 */
[----:B------:R-:W-:-:S06]  /*3940*/  IMAD.U32 R0, RZ, RZ, UR8 ;  /* 0x00000008ff007e24 */ /* 0x000fcc000f8e00ff */
[----:B------:R3:W-:Y:S01]  /*3950*/  UTCATOMSWS.AND URZ, UR8 ;  /* 0x0000000800ff79e3 */ /* 0x0007e20008000000 */
[----:B------:R-:W4:Y:S01]  /*3960*/  REDUX UR6, R0 ;  /* 0x00000000000673c4 */ /* 0x000f220000000000 */
[----:B-1----:R-:W-:Y:S01]  /*3970*/  ISETP.EQ.U32.AND P0, PT, R2, UR7, PT ;  /* 0x0000000702007c0c */ /* 0x002fe2000bf02070 */
[----:B--2---:R-:W-:Y:S01]  /*3980*/  IMAD.U32 R2, RZ, RZ, UR5 ;  /* 0x00000005ff027e24 */ /* 0x004fe2000f8e00ff */
[----:B----4-:R-:W-:-:S11]  /*3990*/  MOV R3, UR6 ;  /* 0x0000000600037c02 */ /* 0x010fd60008000f00 */
[----:B------:R3:W-:Y:S04]  /*39a0*/  @P0 ATOMS.AND RZ, [UR4+0x14], R3 ;  /* 0x00001403ffff098c */ /* 0x0007e8000a800004 */
[----:B------:R3:W-:Y:S01]  /*39b0*/  @P0 ATOMS.AND RZ, [UR4+0x18], R2 ;  /* 0x00001802ffff098c */ /* 0x0007e2000a800004 */
[----:B------:R-:W-:Y:S05]  /*39c0*/  BRA `(.L_x_69) ;  /* 0x0000000000147947 */ /* 0x000fea0003800000 */
.L_x_68:
[----:B------:R-:W-:Y:S02]  /*39d0*/  MOV R2, 0x39f0 ;  /* 0x000039f000027802 */ /* 0x000fe40000000f00 */
[----:B----45:R-:W-:Y:S05]  /*39e0*/  CALL.REL.NOINC `($__internal_0_$__cuda_sm10x_tcgen05_guardrail_trap_col_being_dealloced_not_returned_by_alloc) ;  /* 0x0000005400347944 */ /* 0x030fea0003c00000 */
[----:B------:R-:W-:Y:S05]  /*39f0*/  BRA `(.L_x_69) ;  /* 0x0000000000087947 */ /* 0x000fea0003800000 */
.L_x_67:
[----:B------:R-:W-:Y:S02]  /*3a00*/  MOV R2, 0x3a20 ;  /* 0x00003a2000027802 */ /* 0x000fe40000000f00 */
[----:B----45:R-:W-:Y:S05]  /*3a10*/  CALL.REL.NOINC `($__internal_2_$__cuda_sm10x_tcgen05_guardrail_trap_unallocated_columns_being_dealloced) ;  /* 0x0000005400407944 */ /* 0x030fea0003c00000 */
.L_x_69:
[----:B------:R-:W-:Y:S01]  /*3a20*/  NOP ;  /* 0x0000000000007918 */ /* 0x000fe20000000000 */
[----:B---3--:R-:W-:Y:S05]  /*3a30*/  EXIT ;  /* 0x000000000000794d */ /* 0x008fea0003800000 */
.L_x_51:
[----:B------:R-:W-:-:S09]  /*3a40*/  UISETP.NE.OR UP2, UPT, UR8, 0x3, !UP2 ;  /* 0x000000030800788c */ /* 0x000fd2000d745670 */
[----:B------:R-:W-:Y:S05]  /*3a50*/  BRA.U UP2, `(.L_x_70) ;  /* 0x0000000d02407547 */ /* 0x000fea000b800000 */
[----:B------:R-:W1:Y:S01]  /*3a60*/  LDC R0, c[0x0][0xb30] ;  /* 0x0002cc00ff007b82 */ /* 0x000e620000000800 */
[----:B------:R-:W2:Y:S01]  /*3a70*/  LDCU.64 UR8, c[0x0][0x888] ;  /* 0x00011100ff0877ac */ /* 0x000ea20008000a00 */
[----:B------:R-:W-:Y:S02]  /*3a80*/  HFMA2 R29, -RZ, RZ, 0, 0 ;  /* 0x00000000ff1d7431 */ /* 0x000fe400000001ff */
[----:B------:R-:W-:Y:S01]  /*3a90*/  IMAD.MOV.U32 R31, RZ, RZ, 0x1 ;  /* 0x00000001ff1f7424 */ /* 0x000fe200078e00ff */
[----:B------:R-:W-:Y:S01]  /*3aa0*/  MOV R23, 0x2000 ;  /* 0x0000200000177802 */ /* 0x000fe20000000f00 */
[----:B------:R-:W4:Y:S01]  /*3ab0*/  LDCU.64 UR4, c[0x0][0x890] ;  /* 0x00011200ff0477ac */ /* 0x000f220008000a00 */
[----:B------:R-:W-:Y:S01]  /*3ac0*/  IMAD.MOV.U32 R30, RZ, RZ, RZ ;  /* 0x000000ffff1e7224 */ /* 0x000fe200078e00ff */
[----:B------:R-:W3:Y:S01]  /*3ad0*/  LDC R19, c[0x0][0x370] ;  /* 0x0000dc00ff137b82 */ /* 0x000ee20000000800 */
[----:B------:R-:W-:Y:S01]  /*3ae0*/  UMOV UR7, 0x400 ;  /* 0x0000040000077882 */ /* 0x000fe20000000000 */
[----:B------:R-:W-:-:S02]  /*3af0*/  UPLOP3.LUT UP1, UPT, UPT, UPT, UPT, 0x40, 0x4 ;  /* 0x000000000004789c */ /* 0x000fc40003f2e870 */
[----:B------:R-:W-:-:S04]  /*3b00*/  ULEA UR7, UR37, UR7, 0x18 ;  /* 0x0000000725077291 */ /* 0x000fc8000f8ec0ff */
[----:B------:R-:W3:Y:S01]  /*3b10*/  LDC R2, c[0x0][0xb0c] ;  /* 0x0002c300ff027b82 */ /* 0x000ee20000000800 */
[----:B------:R-:W-:Y:S02]  /*3b20*/  UIADD3 UR13, UPT, UPT, UR7, 0x78, URZ ;  /* 0x00000078070d7890 */ /* 0x000fe4000fffe0ff */
[----:B--2---:R-:W-:Y:S02]  /*3b30*/  UISETP.NE.U32.AND UP2, UPT, UR8, URZ, UPT ;  /* 0x000000ff0800728c */ /* 0x004fe4000bf45070 */
[----:B------:R-:W-:Y:S02]  /*3b40*/  UIADD3 UR17, UPT, UPT, UR7, 0x70, URZ ;  /* 0x0000007007117890 */ /* 0x000fe4000fffe0ff */
[----:B----4-:R-:W-:Y:S01]  /*3b50*/  UISETP.NE.U32.AND UP3, UPT, UR4, URZ, UPT ;  /* 0x000000ff0400728c */ /* 0x010fe2000bf65070 */
[----:B------:R-:W2:Y:S01]  /*3b60*/  LDC R18, c[0x0][0xb20] ;  /* 0x0002c800ff127b82 */ /* 0x000ea20000000800 */
[----:B-1----:R-:W-:Y:S01]  /*3b70*/  ISETP.NE.AND P1, PT, R0, 0x1, PT ;  /* 0x000000010000780c */ /* 0x002fe20003f25270 */
[----:B------:R-:W-:-:S02]  /*3b80*/  UISETP.NE.AND.EX UP2, UPT, UR9, URZ, UPT, UP2 ;  /* 0x000000ff0900728c */ /* 0x000fc4000bf45320 */
[----:B------:R-:W-:Y:S02]  /*3b90*/  UPRMT UR13, UR37, 0x654, UR13 ;  /* 0x00000654250d7896 */ /* 0x000fe4000800000d */
[----:B------:R-:W-:Y:S02]  /*3ba0*/  UISETP.NE.AND.EX UP3, UPT, UR5, URZ, UPT, UP3 ;  /* 0x000000ff0500728c */ /* 0x000fe4000bf65330 */
[----:B------:R-:W1:Y:S08]  /*3bb0*/  LDC.64 R32, c[0x0][0x348] ;  /* 0x0000d200ff207b82 */ /* 0x000e700000000a00 */
[----:B------:R-:W4:Y:S08]  /*3bc0*/  LDC.64 R16, c[0x0][0xb10] ;  /* 0x0002c400ff107b82 */ /* 0x000f300000000a00 */
[----:B------:R-:W1:Y:S08]  /*3bd0*/  LDC.64 R6, c[0x0][0xb18] ;  /* 0x0002c600ff067b82 */ /* 0x000e700000000a00 */
[----:B------:R-:W1:Y:S08]  /*3be0*/  LDC.64 R4, c[0x0][0xb28] ;  /* 0x0002ca00ff047b82 */ /* 0x000e700000000a00 */
[----:B--23--:R-:W1:Y:S02]  /*3bf0*/  LDC R22, c[0x0][0x374] ;  /* 0x0000dd00ff167b82 */ /* 0x00ce640000000800 */
.L_x_79:
[C---:B------:R-:W-:Y:S02]  /*3c00*/  LEA R0, R30.reuse, UR7, 0x3 ;  /* 0x000000071e007c11 */ /* 0x040fe4000f8e18ff */
[----:B------:R-:W-:Y:S02]  /*3c10*/  SHF.L.U32 R3, R29, 0x1f, RZ ;  /* 0x0000001f1d037819 */ /* 0x000fe400000006ff */
[----:B------:R-:W-:Y:S02]  /*3c20*/  LEA R24, R30, UR7, 0x4 ;  /* 0x000000071e187c11 */ /* 0x000fe4000f8e20ff */
[----:B--2---:R-:W2:Y:S02]  /*3c30*/  SYNCS.PHASECHK.TRANS64.TRYWAIT P0, [R0+URZ+0xa0], R3 ;  /* 0x0000a003000075a7 */ /* 0x004ea400080011ff */
[----:B--2---:R-:W-:Y:S05]  /*3c40*/  @!P0 BRA `(.L_x_71) ;  /* 0x0000004c00d88947 */ /* 0x004fea0003800000 */
.L_x_141:
[----:B------:R-:W-:Y:S01]  /*3c50*/  ISETP.GE.AND P0, PT, R72, 0x1, PT ;  /* 0x000000014800780c */ /* 0x000fe20003f06270 */
[----:B------:R-:W3:Y:S01]  /*3c60*/  LDS.128 R24, [R24+0x130] ;  /* 0x0001300018187984 */ /* 0x000ee20000000c00 */
[----:B--2---:R-:W-:Y:S01]  /*3c70*/  VIADD R0, R0, 0xb0 ;  /* 0x000000b000007836 */ /* 0x004fe20000000000 */
[----:B------:R-:W-:Y:S01]  /*3c80*/  @!PT LDS RZ, [RZ] ;  /* 0x00000000fffff984 */ /* 0x000fe20000000800 */
[----:B------:R-:W-:Y:S01]  /*3c90*/  @!PT LDS RZ, [RZ] ;  /* 0x00000000fffff984 */ /* 0x000fe20000000800 */
[----:B------:R-:W-:Y:S01]  /*3ca0*/  @!PT LDS RZ, [RZ] ;  /* 0x00000000fffff984 */ /* 0x000fe20000000800 */
[----:B------:R-:W-:Y:S01]  /*3cb0*/  @!PT LDS RZ, [RZ] ;  /* 0x00000000fffff984 */ /* 0x000fe20000000800 */
[----:B------:R2:W-:Y:S06]  /*3cc0*/  MEMBAR.ALL.CTA ;  /* 0x0000000000007992 */ /* 0x0005ec0000008000 */
[----:B--2---:R-:W2:Y:S01]  /*3cd0*/  FENCE.VIEW.ASYNC.S ;  /* 0x00000000000073c6 */ /* 0x004ea20000000000 */
[----:B------:R-:W-:Y:S04]  /*3ce0*/  PRMT R0, RZ, 0x654, R0 ;  /* 0x00000654ff007816 */ /* 0x000fe80000000000 */
[----:B--2---:R2:W-:Y:S01]  /*3cf0*/  SYNCS.ARRIVE.TRANS64.RED.A1T0 RZ, [R0+URZ], RZ ;  /* 0x000000ff00ff79a7 */ /* 0x0045e200081004ff */
[----:B---3--:R-:W-:Y:S11]  /*3d00*/  LOP3.LUT P3, RZ, R26, 0x1, RZ, 0xc0, !PT ;  /* 0x000000011aff7812 */ /* 0x008ff6000786c0ff */
[----:B------:R-:W-:Y:S02]  /*3d10*/  @!UPT UIADD3 URZ, UPT, UPT, URZ, URZ, URZ ;  /* 0x000000fffffff290 */ /* 0x000fe4000fffe0ff */
[----:B------:R-:W-:Y:S02]  /*3d20*/  @P3 MOV R13, R24 ;  /* 0x00000018000d3202 */ /* 0x000fe40000000f00 */
[----:B------:R-:W-:Y:S01]  /*3d30*/  @P3 LOP3.LUT R8, R25, 0xffff, RZ, 0xc0, !PT ;  /* 0x0000ffff19083812 */ /* 0x000fe200078ec0ff */
[----:B--2---:R-:W-:Y:S06]  /*3d40*/  @!P0 BRA `(.L_x_72) ;  /* 0x0000000000a48947 */ /* 0x004fec0003800000 */
[----:B-1----:R-:W-:Y:S01]  /*3d50*/  IMAD.HI.U32 R35, R22, R7, RZ ;  /* 0x0000000716237227 */ /* 0x002fe200078e00ff */
[----:B------:R-:W-:Y:S02]  /*3d60*/  ISETP.NE.AND P0, PT, R6, 0x1, PT ;  /* 0x000000010600780c */ /* 0x000fe40003f05270 */
[----:B------:R-:W-:Y:S01]  /*3d70*/  ISETP.NE.AND P2, PT, R72, 0x1, PT ;  /* 0x000000014800780c */ /* 0x000fe20003f45270 */
[----:B----4-:R-:W-:Y:S01]  /*3d80*/  IMAD.HI.U32 R34, R19, R16, RZ ;  /* 0x0000001013227227 */ /* 0x010fe200078e00ff */
[----:B------:R-:W-:Y:S02]  /*3d90*/  SHF.R.U32.HI R35, RZ, R18, R35 ;  /* 0x00000012ff237219 */ /* 0x000fe40000011623 */
[----:B------:R-:W-:Y:S01]  /*3da0*/  ISETP.NE.AND P4, PT, R2, 0x1, PT ;  /* 0x000000010200780c */ /* 0x000fe20003f85270 */
[----:B------:R-:W-:Y:S01]  /*3db0*/  IMAD.HI.U32 R36, R13, R16, RZ ;  /* 0x000000100d247227 */ /* 0x000fe200078e00ff */
[----:B------:R-:W-:Y:S02]  /*3dc0*/  SHF.R.U32.HI R34, RZ, R17, R34 ;  /* 0x00000011ff227219 */ /* 0x000fe40000011622 */
[----:B------:R-:W-:Y:S01]  /*3dd0*/  SEL R3, R22, R35, !P0 ;  /* 0x0000002316037207 */ /* 0x000fe20004000000 */
[C---:B------:R-:W-:Y:S01]  /*3de0*/  IMAD.HI.U32 R35, R8.reuse, R7, RZ ;  /* 0x0000000708237227 */ /* 0x040fe200078e00ff */
[----:B------:R-:W-:Y:S02]  /*3df0*/  SEL R11, R19, R34, !P4 ;  /* 0x00000022130b7207 */ /* 0x000fe40006000000 */
[----:B------:R-:W-:Y:S01]  /*3e00*/  SHF.R.U32.HI R36, RZ, R17, R36 ;  /* 0x00000011ff247219 */ /* 0x000fe20000011624 */
[----:B------:R-:W-:Y:S01]  /*3e10*/  IMAD.HI.U32 R38, R3, R4, RZ ;  /* 0x0000000403267227 */ /* 0x000fe200078e00ff */
[----:B------:R-:W-:Y:S03]  /*3e20*/  SHF.R.U32.HI R35, RZ, R18, R35 ;  /* 0x00000012ff237219 */ /* 0x000fe60000011623 */
[----:B------:R-:W-:Y:S01]  /*3e30*/  IMAD.HI.U32 R34, R11, R4, RZ ;  /* 0x000000040b227227 */ /* 0x000fe200078e00ff */
[----:B------:R-:W-:Y:S02]  /*3e40*/  @P2 SHF.R.U32.HI R3, RZ, R5, R38 ;  /* 0x00000005ff032219 */ /* 0x000fe40000011626 */
[----:B------:R-:W-:Y:S02]  /*3e50*/  SEL R9, R8, R35, !P0 ;  /* 0x0000002308097207 */ /* 0x000fe40004000000 */
[----:B------:R-:W-:Y:S01]  /*3e60*/  @P2 SHF.R.U32.HI R11, RZ, R5, R34 ;  /* 0x00000005ff0b2219 */ /* 0x000fe20000011622 */
[C---:B------:R-:W-:Y:S01]  /*3e70*/  IMAD R10, R72.reuse, R3, RZ ;  /* 0x00000003480a7224 */ /* 0x040fe200078e02ff */
[----:B------:R-:W-:Y:S01]  /*3e80*/  SEL R3, R13, R36, !P4 ;  /* 0x000000240d037207 */ /* 0x000fe20006000000 */
[C---:B------:R-:W-:Y:S03]  /*3e90*/  IMAD.HI.U32 R14, R9.reuse, R4, RZ ;  /* 0x00000004090e7227 */ /* 0x040fe600078e00ff */
[----:B------:R-:W-:Y:S01]  /*3ea0*/  ISETP.GE.AND P0, PT, R9, R10, PT ;  /* 0x0000000a0900720c */ /* 0x000fe20003f06270 */
[C---:B------:R-:W-:Y:S01]  /*3eb0*/  IMAD R12, R72.reuse, R11, RZ ;  /* 0x0000000b480c7224 */ /* 0x040fe200078e02ff */
[-C--:B------:R-:W-:Y:S04]  /*3ec0*/  SHF.R.U32.HI R14, RZ, R5.reuse, R14 ;  /* 0x00000005ff0e7219 */ /* 0x080fe8000001160e */
[----:B------:R-:W-:Y:S02]  /*3ed0*/  ISETP.GE.OR P0, PT, R3, R12, P0 ;  /* 0x0000000c0300720c */ /* 0x000fe40000706670 */
[----:B------:R-:W-:Y:S05]  /*3ee0*/  SEL R15, R9, R14, !P2 ;  /* 0x0000000e090f7207 */ /* 0x000fea0005000000 */
[----:B------:R-:W-:Y:S04]  /*3ef0*/  IMAD.MOV R14, RZ, RZ, -R15 ;  /* 0x000000ffff0e7224 */ /* 0x000fe800078e0a0f */
[----:B------:R-:W-:Y:S02]  /*3f00*/  IMAD R14, R72, R14, R9 ;  /* 0x0000000e480e7224 */ /* 0x000fe400078e0209 */
[C---:B------:R-:W-:Y:S05]  /*3f10*/  @!P0 IMAD.HI.U32 R10, R3.reuse, R4, RZ ;  /* 0x00000004030a8227 */ /* 0x040fea00078e00ff */
[----:B------:R-:W-:Y:S04]  /*3f20*/  @!P0 SHF.R.U32.HI R10, RZ, R5, R10 ;  /* 0x00000005ff0a8219 */ /* 0x000fe8000001160a */
[----:B------:R-:W-:Y:S01]  /*3f30*/  @!P0 SEL R0, R3, R10, !P2 ;  /* 0x0000000a03008207 */ /* 0x000fe20005000000 */
[----:B------:R-:W-:Y:S03]  /*3f40*/  IMAD.MOV R10, RZ, RZ, -R3 ;  /* 0x000000ffff0a7224 */ /* 0x000fe600078e0a03 */
[----:B------:R-:W-:Y:S01]  /*3f50*/  @!P0 IADD3 R15, PT, PT, R15, -R0, RZ ;  /* 0x800000000f0f8210 */ /* 0x000fe20007ffe0ff */
[----:B------:R-:W-:Y:S01]  /*3f60*/  @!P0 IMAD R0, R11, R14, R0 ;  /* 0x0000000e0b008224 */ /* 0x000fe200078e0200 */
[----:B------:R-:W-:Y:S01]  /*3f70*/  IADD3 R11, PT, PT, -R9, RZ, RZ ;  /* 0x000000ff090b7210 */ /* 0x000fe20007ffe1ff */
[----:B------:R-:W-:Y:S02]  /*3f80*/  IMAD R13, R2, R10, R13 ;  /* 0x0000000a020d7224 */ /* 0x000fe400078e020d */
[----:B------:R-:W-:Y:S02]  /*3f90*/  @!P0 IMAD R9, R15, R72, R3 ;  /* 0x000000480f098224 */ /* 0x000fe400078e0203 */
[----:B------:R-:W-:Y:S02]  /*3fa0*/  @!P0 IMAD.MOV.U32 R3, RZ, RZ, R0 ;  /* 0x000000ffff038224 */ /* 0x000fe400078e0000 */
[----:B------:R-:W-:Y:S02]  /*3fb0*/  IMAD R8, R6, R11, R8 ;  /* 0x0000000b06087224 */ /* 0x000fe400078e0208 */
[----:B------:R-:W-:Y:S02]  /*3fc0*/  IMAD R13, R3, R2, R13 ;  /* 0x00000002030d7224 */ /* 0x000fe400078e020d */
[----:B------:R-:W-:Y:S02]  /*3fd0*/  IMAD R8, R9, R6, R8 ;  /* 0x0000000609087224 */ /* 0x000fe400078e0208 */
.L_x_72:
[----:B------:R-:W-:Y:S05]  /*3fe0*/  BRA.U UP1, `(.L_x_73) ;  /* 0x0000000101107547 */ /* 0x000fea000b800000 */
[----:B------:R-:W-:Y:S04]  /*3ff0*/  MOV R0, UR6 ;  /* 0x0000000600007c02 */ /* 0x000fe80008000f00 */
[----:B------:R-:W-:Y:S04]  /*4000*/  SHF.L.U32 R3, R0, 0x1f, RZ ;  /* 0x0000001f00037819 */ /* 0x000fe800000006ff */
[----:B------:R-:W2:Y:S02]  /*4010*/  SYNCS.PHASECHK.TRANS64.TRYWAIT P0, [UR7+0x98], R3 ;  /* 0x00009803ff0075a7 */ /* 0x000ea40008001107 */
[----:B--2---:R-:W-:Y:S05]  /*4020*/  @!P0 BRA `(.L_x_74) ;  /* 0x0000004800f48947 */ /* 0x004fea0003800000 */
.L_x_73:
[----:B------:R-:W-:Y:S02]  /*4030*/  R2UR UR19, R21 ;  /* 0x00000000151372ca */ /* 0x000fe400000e0000 */
[----:B------:R-:W-:Y:S02]  /*4040*/  R2UR UR18, R20 ;  /* 0x00000000141272ca */ /* 0x000fe400000e0000 */
[----:B------:R-:W-:Y:S02]  /*4050*/  ISETP.NE.U32.AND P2, PT, RZ, UR4, PT ;  /* 0x00000004ff007c0c */ /* 0x000fe4000bf45070 */
[----:B------:R-:W-:Y:S02]  /*4060*/  SHF.L.U32 R12, R31, 0x1f, RZ ;  /* 0x0000001f1f0c7819 */ /* 0x000fe400000006ff */
[----:B------:R-:W-:Y:S05]  /*4070*/  ISETP.NE.AND.EX P2, PT, RZ, UR5, PT, P2 ;  /* 0x00000005ff007c0c */ /* 0x000fea000bf45320 */
[----:B------:R-:W-:Y:S02]  /*4080*/  USHF.L.U32 UR19, UR19, 0x7, URZ ;  /* 0x0000000713137899 */ /* 0x000fe400080006ff */
[----:B------:R-:W-:Y:S01]  /*4090*/  USHF.L.U32 UR18, UR18, 0x7, URZ ;  /* 0x0000000712127899 */ /* 0x000fe200080006ff */
[----:B------:R-:W-:Y:S11]  /*40a0*/  BRA.U !UP3, `(.L_x_75) ;  /* 0x000000010b347547 */ /* 0x000ff6000b800000 */
[----:B------:R-:W-:Y:S01]  /*40b0*/  UPLOP3.LUT UP0, UPT, UPT, UPT, UP2, 0x80, 0x8 ;  /* 0x000000000008789c */ /* 0x000fe20003f0f020 */
[----:B--2---:R-:W-:Y:S02]  /*40c0*/  HFMA2 R0, -RZ, RZ, 0, 5.9604644775390625e-08 ;  /* 0x00000001ff007431 */ /* 0x004fe400000001ff */
[----:B------:R-:W-:Y:S03]  /*40d0*/  IMAD.MOV.U32 R151, RZ, RZ, 0x1 ;  /* 0x00000001ff977424 */ /* 0x000fe600078e00ff */
[----:B------:R-:W-:Y:S05]  /*40e0*/  PLOP3.LUT P0, PT, PT, PT, UP0, 0x80, 0x8 ;  /* 0x000000000008781c */ /* 0x000fea0003f0f008 */
[----:B------:R-:W2:Y:S01]  /*40f0*/  @UP0 LDCU.64 UR10, c[0x0][0x888] ;  /* 0x00011100ff0a07ac */ /* 0x000ea20008000a00 */
[----:B------:R-:W-:Y:S07]  /*4100*/  @UP0 UIMAD UR8, UR36, UR4, URZ ;  /* 0x00000004240802a4 */ /* 0x000fee000f8e02ff */
[----:B------:R-:W-:Y:S01]  /*4110*/  @!P0 PRMT R151, R0, 0x7610, R151 ;  /* 0x0000761000978816 */ /* 0x000fe20000000097 */
[----:B--2---:R-:W-:Y:S03]  /*4120*/  @UP0 UIMAD.WIDE UR10, UR8, 0x4, UR10 ;  /* 0x00000004080a08a5 */ /* 0x004fe6000f8e020a */
[----:B------:R-:W2:Y:S03]  /*4130*/  @!UP0 LDCU UR8, c[0x0][0x880] ;  /* 0x00011000ff0887ac */ /* 0x000ea60008000800 */
[----:B------:R-:W-:Y:S01]  /*4140*/  IMAD.U32 R10, RZ, RZ, UR10 ;  /* 0x0000000aff0a7e24 */ /* 0x000fe2000f8e00ff */
[----:B------:R-:W-:Y:S05]  /*4150*/  MOV R11, UR11 ;  /* 0x0000000b000b7c02 */ /* 0x000fea0008000f00 */
[----:B-----5:R3:W5:Y:S02]  /*4160*/  @P0 LDG.E R82, desc[UR46][R10.64] ;  /* 0x0000002e0a520981 */ /* 0x020764000c1e1900 */
[----:B--23--:R-:W-:Y:S07]  /*4170*/  @!P0 IMAD.U32 R82, RZ, RZ, UR8 ;  /* 0x00000008ff528e24 */ /* 0x00cfee000f8e00ff */
.L_x_75:
[----:B-----5:R-:W-:Y:S01]  /*4180*/  @!P2 ISETP.EQ.AND P0, PT, R82, RZ, PT ;  /* 0x000000ff5200a20c */ /* 0x020fe20003f02270 */
[----:B------:R-:W-:Y:S01]  /*4190*/  @!UPT UIADD3 URZ, UPT, UPT, URZ, URZ, URZ ;  /* 0x000000fffffff290 */ /* 0x000fe2000fffe0ff */
[----:B------:R-:W-:Y:S11]  /*41a0*/  @!P2 BRA `(.L_x_76) ;  /* 0x000000000014a947 */ /* 0x000ff60003800000 */
[----:B------:R-:W-:Y:S02]  /*41b0*/  LOP3.LUT P2, RZ, R151, 0xff, RZ, 0xc0, !PT ;  /* 0x000000ff97ff7812 */ /* 0x000fe4000784c0ff */
[----:B------:R-:W-:Y:S04]  /*41c0*/  PLOP3.LUT P0, PT, PT, PT, UP0, 0x80, 0x8 ;  /* 0x000000000008781c */ /* 0x000fe80003f0f008 */
[----:B------:R-:W-:Y:S07]  /*41d0*/  PLOP3.LUT P0, PT, P0, PT, PT, 0x8, 0x80 ;  /* 0x000000000080781c */ /* 0x000fee000070e170 */
[----:B------:R-:W-:Y:S11]  /*41e0*/  @P2 ISETP.EQ.AND P0, PT, R82, RZ, PT ;  /* 0x000000ff5200220c */ /* 0x000ff60003f02270 */
[----:B------:R-:W-:Y:S02]  /*41f0*/  @!UPT UIADD3 URZ, UPT, UPT, URZ, URZ, URZ ;  /* 0x000000fffffff290 */ /* 0x000fe4000fffe0ff */
.L_x_76:
[----:B------:R-:W3:Y:S01]  /*4200*/  SYNCS.PHASECHK.TRANS64.TRYWAIT P2, [UR7+0x80], R12 ;  /* 0x0000800cff0075a7 */ /* 0x000ee20008041107 */
[----:B------:R-:W-:Y:S04]  /*4210*/  ELECT P4, URZ, PT ;  /* 0x0000000000ff782f */ /* 0x000fe80003880000 */
[----:B------:R-:W-:Y:S11]  /*4220*/  PLOP3.LUT P4, PT, P0, P4, PT, 0xf2, 0x2f ;  /* 0x00000000002f781c */ /* 0x000ff60000789e72 */
[----:B------:R-:W-:Y:S02]  /*4230*/  @!UPT UIADD3 URZ, UPT, UPT, URZ, URZ, URZ ;  /* 0x000000fffffff290 */ /* 0x000fe4000fffe0ff */
[----:B-1----:R-:W-:Y:S05]  /*4240*/  @!P4 IADD3 R21, P0, PT, R32, 0x580, RZ ;  /* 0x000005802015c810 */ /* 0x002fea0007f1e0ff */
[----:B------:R-:W-:Y:S01]  /*4250*/  @!P4 IMAD.X R20, RZ, RZ, R33, P0 ;  /* 0x000000ffff14c224 */ /* 0x000fe200000e0621 */
[----:B---3--:R-:W-:Y:S07]  /*4260*/  @!P2 BRA `(.L_x_77) ;  /* 0x00000048007ca947 */ /* 0x008fee0003800000 */
.L_x_144:
[----:B------:R-:W3:Y:S01]  /*4270*/  LDC.64 R14, c[0x0][0xb10] ;  /* 0x0002c400ff0e7b82 */ /* 0x000ee20000000a00 */
[----:B------:R-:W-:Y:S01]  /*4280*/  @!P4 R2UR UR8, R20 ;  /* 0x000000001408c2ca */ /* 0x000fe200000e0000 */
[----:B------:R-:W-:Y:S01]  /*4290*/  VOTEU.ALL UP1, P4 ;  /* 0x0000000000ff7886 */ /* 0x000fe20002020000 */
[----:B------:R-:W-:Y:S01]  /*42a0*/  @!P4 R2UR UR9, R21 ;  /* 0x000000001509c2ca */ /* 0x000fe200000e0000 */
[----:B------:R-:W-:Y:S01]  /*42b0*/  UMOV UR10, 0x0 ;  /* 0x00000000000a7882 */ /* 0x000fe20000000000 */
[----:B------:R-:W-:Y:S03]  /*42c0*/  UMOV UR11, 0x10000000 ;  /* 0x10000000000b7882 */ /* 0x000fe60000000000 */
[----:B------:R-:W5:Y:S01]  /*42d0*/  LDC.64 R10, c[0x0][0xb18] ;  /* 0x0002c600ff0a7b82 */ /* 0x000f620000000a00 */
[----:B------:R-:W-:Y:S01]  /*42e0*/  @!UP1 UIADD3 UR16, UPT, UPT, UR7, 0x200, URZ ;  /* 0x0000020007109890 */ /* 0x000fe2000fffe0ff */
[----:B------:R-:W-:Y:S01]  /*42f0*/  @P3 SHF.R.U32.HI R28, RZ, 0x10, R25 ;  /* 0x00000010ff1c3819 */ /* 0x000fe20000011619 */
[----:B------:R-:W-:Y:S01]  /*4300*/  VOTEU.ALL UP1, P4 ;  /* 0x0000000000ff7886 */ /* 0x000fe20002020000 */
[----:B------:R-:W-:Y:S01]  /*4310*/  UMOV UR20, UR36 ;  /* 0x0000002400147c82 */ /* 0x000fe20008000000 */
[----:B------:R-:W-:Y:S03]  /*4320*/  VIADD R30, R30, 0x1 ;  /* 0x000000011e1e7836 */ /* 0x000fe60000000000 */
[----:B--2---:R-:W2:Y:S01]  /*4330*/  @!P1 LDC R0, c[0x0][0xb20] ;  /* 0x0002c800ff009b82 */ /* 0x004ea20000000800 */
[----:B------:R-:W-:Y:S01]  /*4340*/  IMAD.U32 R21, RZ, RZ, UR8 ;  /* 0x00000008ff157e24 */ /* 0x000fe2000f8e00ff */
[----:B------:R-:W-:Y:S06]  /*4350*/  UPRMT UR8, UR37, 0x654, UR17 ;  /* 0x0000065425087896 */ /* 0x000fec0008000011 */
[----:B-1----:R-:W1:Y:S01]  /*4360*/  @!P1 LDC R3, c[0x0][0xb0c] ;  /* 0x0002c300ff039b82 */ /* 0x002e620000000800 */
[----:B------:R-:W-:Y:S01]  /*4370*/  IMAD.U32 R20, RZ, RZ, UR9 ;  /* 0x00000009ff147e24 */ /* 0x000fe2000f8e00ff */
[----:B------:R-:W-:Y:S04]  /*4380*/  @!P4 R2UR UR15, R21 ;  /* 0x00000000150fc2ca */ /* 0x000fe800000e0000 */
[----:B------:R-:W-:Y:S01]  /*4390*/  @!P4 R2UR UR14, R20 ;  /* 0x00000000140ec2ca */ /* 0x000fe200000e0000 */
[----:B------:R-:W-:Y:S11]  /*43a0*/  @!P4 IMAD.MOV.U32 R20, RZ, RZ, 0x2000 ;  /* 0x00002000ff14c424 */ /* 0x000ff600078e00ff */
[----:B------:R-:W-:Y:S01]  /*43b0*/  @!UPT UIADD3 URZ, UPT, UPT, URZ, URZ, URZ ;  /* 0x000000fffffff290 */ /* 0x000fe2000fffe0ff */
[----:B------:R1:W-:Y:S01]  /*43c0*/  @!UP1 UTMALDG.3D [UR16], [UR14], desc[UR10] ;  /* 0x00000a100e0095b4 */ /* 0x0003e20008011000 */
[----:B------:R1:W-:Y:S02]  /*43d0*/  @!P4 SYNCS.ARRIVE.TRANS64.RED.A0TR RZ, [UR7+0x70], R20 ;  /* 0x00007014ffffc9a7 */ /* 0x0003e40008300407 */
[----:B-1----:R-:W-:Y:S01]  /*43e0*/  @!P1 ISETP.NE.AND P2, PT, R3, 0x1, PT ;  /* 0x000000010300980c */ /* 0x002fe20003f45270 */
[C---:B---3--:R-:W-:Y:S01]  /*43f0*/  @!P1 IMAD.HI.U32 R14, R13.reuse, R14, RZ ;  /* 0x0000000e0d0e9227 */ /* 0x048fe200078e00ff */
[----:B-----5:R-:W-:Y:S03]  /*4400*/  @!P1 ISETP.NE.AND P0, PT, R10, 0x1, PT ;  /* 0x000000010a00980c */ /* 0x020fe60003f05270 */
[C---:B------:R-:W-:Y:S01]  /*4410*/  @!P1 IMAD.HI.U32 R11, R8.reuse, R11, RZ ;  /* 0x0000000b080b9227 */ /* 0x040fe200078e00ff */
[----:B------:R-:W-:Y:S04]  /*4420*/  @!P1 SHF.R.U32.HI R14, RZ, R15, R14 ;  /* 0x0000000fff0e9219 */ /* 0x000fe8000001160e */
[----:B--2---:R-:W-:Y:S01]  /*4430*/  @!P1 SHF.R.U32.HI R9, RZ, R0, R11 ;  /* 0x00000000ff099219 */ /* 0x004fe2000001160b */
[----:B------:R-:W-:Y:S01]  /*4440*/  SYNCS.ARRIVE.TRANS64.RED.A1T0 RZ, [UR8], RZ ;  /* 0x000000ffffff79a7 */ /* 0x000fe20008100408 */
[----:B------:R-:W-:Y:S02]  /*4450*/  @!P1 SEL R14, R13, R14, !P2 ;  /* 0x0000000e0d0e9207 */ /* 0x000fe40005000000 */
[----:B------:R-:W-:Y:S01]  /*4460*/  @!P1 SEL R9, R8, R9, !P0 ;  /* 0x0000000908099207 */ /* 0x000fe20004000000 */
[----:B------:R-:W1:Y:S04]  /*4470*/  SYNCS.PHASECHK.TRANS64.TRYWAIT P5, [UR7+0x88], R12 ;  /* 0x0000880cff0075a7 */ /* 0x000e6800080a1107 */
[----:B------:R-:W-:Y:S02]  /*4480*/  @!P1 IMAD.IADD R0, R9, 0x1, -R14 ;  /* 0x0000000109009824 */ /* 0x000fe400078e0a0e */
[----:B------:R-:W-:Y:S02]  /*4490*/  @!P1 IMAD.IADD R9, R14, 0x1, -R9 ;  /* 0x000000010e099824 */ /* 0x000fe400078e0a09 */
[----:B------:R-:W-:Y:S02]  /*44a0*/  @!P1 IMAD R13, R0, R3, R13 ;  /* 0x00000003000d9224 */ /* 0x000fe400078e020d */
[----:B------:R-:W-:Y:S01]  /*44b0*/  @!P1 IMAD R8, R9, R10, R8 ;  /* 0x0000000a09089224 */ /* 0x000fe200078e0208 */
[----:B-1----:R-:W-:Y:S06]  /*44c0*/  @!P5 BRA `(.L_x_78) ;  /* 0x0000004400fcd947 */ /* 0x002fec0003800000 */
.L_x_146:
[----:B-1----:R-:W-:Y:S01]  /*44d0*/  @!P4 IADD3 R3, P0, PT, R32, 0x580, RZ ;  /* 0x000005802003c810 */ /* 0x002fe20007f1e0ff */
[----:B------:R-:W-:Y:S01]  /*44e0*/  VOTEU.ALL UP1, P4 ;  /* 0x0000000000ff7886 */ /* 0x000fe20002020000 */
[----:B------:R-:W-:Y:S01]  /*44f0*/  UMOV UR20, 0x0 ;  /* 0x0000000000147882 */ /* 0x000fe20000000000 */
[----:B------:R-:W-:Y:S01]  /*4500*/  UMOV UR21, 0x10000000 ;  /* 0x1000000000157882 */ /* 0x000fe20000000000 */
[----:B------:R-:W-:Y:S01]  /*4510*/  @!P4 R2UR UR9, R3 ;  /* 0x000000000309c2ca */ /* 0x000fe200000e0000 */
[----:B------:R-:W-:Y:S01]  /*4520*/  @!P4 IMAD.X R0, RZ, RZ, R33, P0 ;  /* 0x000000ffff00c224 */ /* 0x000fe200000e0621 */
[----:B------:R-:W-:Y:S01]  /*4530*/  @!UP1 UIADD3 UR10, UPT, UPT, UR18, 0x40, URZ ;  /* 0x00000040120a9890 */ /* 0x000fe2000fffe0ff */
[----:B------:R-:W-:Y:S01]  /*4540*/  ISETP.NE.AND P0, PT, R30, 0x2, PT ;  /* 0x000000021e00780c */ /* 0x000fe20003f05270 */
[----:B------:R-:W-:Y:S01]  /*4550*/  UMOV UR11, UR19 ;  /* 0x00000013000b7c82 */ /* 0x000fe20008000000 */
[----:B------:R-:W-:Y:S01]  /*4560*/  UMOV UR12, UR36 ;  /* 0x00000024000c7c82 */ /* 0x000fe20008000000 */
[----:B------:R-:W-:Y:S01]  /*4570*/  @!P4 R2UR UR8, R0 ;  /* 0x000000000008c2ca */ /* 0x000fe200000e0000 */
[----:B------:R-:W-:Y:S01]  /*4580*/  IMAD.IADD R20, R8, 0x1, R150 ;  /* 0x0000000108147824 */ /* 0x000fe200078e0296 */
[----:B------:R-:W-:Y:S01]  /*4590*/  @P3 R2UR UR36, R28 ;  /* 0x000000001c2432ca */ /* 0x000fe200000e0000 */
[----:B------:R-:W-:Y:S01]  /*45a0*/  IMAD.IADD R21, R13, 0x1, R152 ;  /* 0x000000010d157824 */ /* 0x000fe200078e0298 */
[----:B------:R-:W-:Y:S02]  /*45b0*/  SEL R0, RZ, 0x1, P0 ;  /* 0x00000001ff007807 */ /* 0x000fe40000000000 */
[----:B------:R-:W-:Y:S01]  /*45c0*/  LOP3.LUT R31, R31, 0x1, RZ, 0x3c, !PT ;  /* 0x000000011f1f7812 */ /* 0x000fe200078e3cff */
[----:B------:R-:W-:Y:S01]  /*45d0*/  IMAD.U32 R10, RZ, RZ, UR9 ;  /* 0x00000009ff0a7e24 */ /* 0x000fe2000f8e00ff */
[----:B------:R-:W-:Y:S01]  /*45e0*/  @!UP1 UIADD3 UR9, UPT, UPT, UR7, 0x78, URZ ;  /* 0x0000007807099890 */ /* 0x000fe2000fffe0ff */
[----:B------:R-:W-:Y:S02]  /*45f0*/  LOP3.LUT R29, R29, R0, RZ, 0x3c, !PT ;  /* 0x000000001d1d7212 */ /* 0x000fe400078e3cff */
[----:B------:R-:W-:Y:S02]  /*4600*/  SEL R30, R30, RZ, P0 ;  /* 0x000000ff1e1e7207 */ /* 0x000fe40000000000 */
[----:B------:R-:W-:Y:S01]  /*4610*/  IMAD.U32 R11, RZ, RZ, UR8 ;  /* 0x00000008ff0b7e24 */ /* 0x000fe2000f8e00ff */
[----:B------:R-:W-:Y:S01]  /*4620*/  @!P4 R2UR UR14, R10 ;  /* 0x000000000a0ec2ca */ /* 0x000fe200000e0000 */
[----:B------:R-:W-:Y:S01]  /*4630*/  @!UP1 UIADD3 UR8, UPT, UPT, UR7, 0x2200, URZ ;  /* 0x0000220007089890 */ /* 0x000fe2000fffe0ff */
[----:B------:R-:W-:Y:S02]  /*4640*/  VOTEU.ALL UP1, P4 ;  /* 0x0000000000ff7886 */ /* 0x000fe40002020000 */
[----:B------:R-:W-:Y:S11]  /*4650*/  @!P4 R2UR UR15, R11 ;  /* 0x000000000b0fc2ca */ /* 0x000ff600000e0000 */
[----:B------:R-:W-:Y:S02]  /*4660*/  @!UPT UIADD3 URZ, UPT, UPT, URZ, URZ, URZ ;  /* 0x000000fffffff290 */ /* 0x000fe4000fffe0ff */
[----:B------:R2:W-:Y:S01]  /*4670*/  @!UP1 UTMALDG.3D [UR8], [UR14], desc[UR20] ;  /* 0x000014080e0095b4 */ /* 0x0005e20008011000 */
[----:B------:R2:W-:Y:S01]  /*4680*/  @!P4 SYNCS.ARRIVE.TRANS64.RED.A0TR RZ, [UR7+0x78], R23 ;  /* 0x00007817ffffc9a7 */ /* 0x0005e20008300407 */
[----:B------:R-:W-:Y:S01]  /*4690*/  UPLOP3.LUT UP1, UPT, UPT, UPT, UPT, 0x80, 0x8 ;  /* 0x000000000008789c */ /* 0x000fe20003f2f070 */
[----:B------:R-:W-:Y:S01]  /*46a0*/  SYNCS.ARRIVE.TRANS64.RED.A1T0 RZ, [UR13], RZ ;  /* 0x000000ffffff79a7 */ /* 0x000fe2000810040d */
[----:B------:R-:W-:Y:S09]  /*46b0*/  @P3 BRA `(.L_x_79) ;  /* 0xfffffff400503947 */ /* 0x000ff2000383ffff */
[----:B------:R-:W-:-:S04]  /*46c0*/  SHF.L.U32 R3, R31, 0x1f, RZ ;  /* 0x0000001f1f037819 */ /* 0x000fc800000006ff */
[----:B------:R-:W1:Y:S02]  /*46d0*/  SYNCS.PHASECHK.TRANS64.TRYWAIT P0, [UR7+0x80], R3 ;  /* 0x00008003ff0075a7 */ /* 0x000e640008001107 */
[----:B-1----:R-:W-:Y:S05]  /*46e0*/  @!P0 BRA `(.L_x_80) ;  /* 0x00000044008c8947 */ /* 0x002fea0003800000 */
.L_x_148:
[----:B-1----:R-:W-:-:S07]  /*46f0*/  MOV R0, UR7 ;  /* 0x0000000700007c02 */ /* 0x002fce0008000f00 */
.L_x_81:
[----:B-1----:R-:W-:-:S04]  /*4700*/  SHF.L.U32 R3, R31, 0x1f, RZ ;  /* 0x0000001f1f037819 */ /* 0x002fc800000006ff */
[----:B------:R1:W3:Y:S03]  /*4710*/  SYNCS.PHASECHK.TRANS64.TRYWAIT P0, [R0+URZ+0x88], R3 ;  /* 0x00008803000075a7 */ /* 0x0002e600080011ff */
[----:B---3--:R-:W-:Y:S05]  /*4720*/  @!P0 NANOSLEEP.SYNCS 0x989680 ;  /* 0x009896800000895d */ /* 0x008fea0003900000 */
[----:B------:R-:W3:Y:S02]  /*4730*/  @!P0 SYNCS.PHASECHK.TRANS64 P0, [R0+URZ+0x88], R3 ;  /* 0x00008803000085a7 */ /* 0x000ee400080010ff */
[----:B--23--:R-:W-:Y:S05]  /*4740*/  @P0 EXIT ;  /* 0x000000000000094d */ /* 0x00cfea0003800000 */
[----:B------:R-:W-:Y:S05]  /*4750*/  BRA `(.L_x_81) ;  /* 0xfffffffc00e87947 */ /* 0x000fea000383ffff */
.L_x_70:
[----:B------:R-:W-:-:S06]  /*4760*/  UISETP.GE.AND UP1, UPT, UR8, 0x4, UPT ;  /* 0x000000040800788c */ /* 0x000fcc000bf26270 */
[----:B------:R-:W-:-:S13]  /*4770*/  PLOP3.LUT P0, PT, PT, PT, UP1, 0x80, 0x8 ;  /* 0x000000000008781c */ /* 0x000fda0003f0f018 */
[----:B------:R-:W-:Y:S05]  /*4780*/  @!P0 EXIT ;  /* 0x000000000000894d */ /* 0x000fea0003800000 */
[----:B------:R-:W-:Y:S01]  /*4790*/  BAR.SYNC.DEFER_BLOCKING 0x6, 0xa0 ;  /* 0x0182800000007b1d */ /* 0x000fe20000010000 */
[C---:B------:R-:W-:Y:S01]  /*47a0*/  IMAD.U32 R79, R167.reuse, 0x10000, RZ ;  /* 0x00010000a74f7824 */ /* 0x040fe200078e00ff */
[C---:B------:R-:W-:Y:S01]  /*47b0*/  R2P PR, R167.reuse, 0x6 ;  /* 0x00000006a7007804 */ /* 0x040fe20000000000 */
[----:B------:R-:W-:Y:S01]  /*47c0*/  IMAD.SHL.U32 R2, R167, 0x40, RZ ;  /* 0x00000040a7027824 */ /* 0x000fe200078e00ff */
[----:B------:R-:W-:Y:S01]  /*47d0*/  CS2R R160, SRZ ;  /* 0x0000000000a07805 */ /* 0x000fe2000001ff00 */
[----:B------:R-:W-:Y:S01]  /*47e0*/  IMAD.MOV.U32 R164, RZ, RZ, 0x20 ;  /* 0x00000020ffa47424 */ /* 0x000fe200078e00ff */
[----:B------:R-:W-:Y:S02]  /*47f0*/  UMOV UR49, 0x400 ;  /* 0x0000040000317882 */ /* 0x000fe40000000000 */
[----:B------:R-:W1:Y:S01]  /*4800*/  LDC R157, c[0x0][0x370] ;  /* 0x0000dc00ff9d7b82 */ /* 0x000e620000000800 */
[----:B------:R-:W-:Y:S01]  /*4810*/  ULEA UR49, UR37, UR49, 0x18 ;  /* 0x0000003125317291 */ /* 0x000fe2000f8ec0ff */
[----:B------:R-:W-:Y:S01]  /*4820*/  LOP3.LUT R79, R79, 0x600000, RZ, 0xc0, !PT ;  /* 0x006000004f4f7812 */ /* 0x000fe200078ec0ff */
[----:B------:R-:W-:Y:S01]  /*4830*/  IMAD.SHL.U32 R153, R167, 0x8, RZ ;  /* 0x00000008a7997824 */ /* 0x000fe200078e00ff */
[----:B------:R-:W-:Y:S01]  /*4840*/  LOP3.LUT R4, R2, 0x180, RZ, 0xc0, !PT ;  /* 0x0000018002047812 */ /* 0x000fe200078ec0ff */
[----:B------:R-:W-:Y:S01]  /*4850*/  IMAD.MOV.U32 R165, RZ, RZ, 0x10 ;  /* 0x00000010ffa57424 */ /* 0x000fe200078e00ff */
[----:B------:R-:W-:Y:S01]  /*4860*/  SEL R164, R164, 0xffffffe0, !P2 ;  /* 0xffffffe0a4a47807 */ /* 0x000fe20005000000 */
[----:B------:R-:W-:Y:S01]  /*4870*/  UIADD3 UR4, UPT, UPT, UR49, 0x4200, URZ ;  /* 0x0000420031047890 */ /* 0x000fe2000fffe0ff */
[----:B------:R-:W2:Y:S01]  /*4880*/  LDC R74, c[0x0][0xb0c] ;  /* 0x0002c300ff4a7b82 */ /* 0x000ea20000000800 */
[----:B------:R-:W-:Y:S01]  /*4890*/  LOP3.LUT R153, R4, 0x30, R153, 0xf8, !PT ;  /* 0x0000003004997812 */ /* 0x000fe200078ef899 */
[----:B------:R-:W-:Y:S01]  /*48a0*/  IMAD.MOV.U32 R76, RZ, RZ, RZ ;  /* 0x000000ffff4c7224 */ /* 0x000fe200078e00ff */
[----:B------:R-:W-:Y:S01]  /*48b0*/  SEL R165, R165, 0xfffffff0, !P1 ;  /* 0xfffffff0a5a57807 */ /* 0x000fe20004800000 */
[----:B------:R-:W-:Y:S01]  /*48c0*/  IMAD.MOV.U32 R162, RZ, RZ, RZ ;  /* 0x000000ffffa27224 */ /* 0x000fe200078e00ff */
[----:B------:R-:W-:Y:S01]  /*48d0*/  LOP3.LUT R153, R153, 0x1e40, R2, 0xf8, !PT ;  /* 0x00001e4099997812 */ /* 0x000fe200078ef802 */
[----:B------:R-:W-:Y:S01]  /*48e0*/  IMAD.MOV.U32 R169, RZ, RZ, RZ ;  /* 0x000000ffffa97224 */ /* 0x000fe200078e00ff */
[----:B------:R-:W-:Y:S01]  /*48f0*/  LOP3.LUT R167, R167, 0x60, RZ, 0xc0, !PT ;  /* 0x00000060a7a77812 */ /* 0x000fe200078ec0ff */
[----:B------:R-:W4:Y:S01]  /*4900*/  LDC R155, c[0x0][0xb20] ;  /* 0x0002c800ff9b7b82 */ /* 0x000f220000000800 */
[----:B------:R-:W3:Y:S01]  /*4910*/  LDS R0, [UR49+0x150] ;  /* 0x00015031ff007984 */ /* 0x000ee20008000800 */
[----:B------:R-:W-:Y:S01]  /*4920*/  IMAD.MOV.U32 R159, RZ, RZ, RZ ;  /* 0x000000ffff9f7224 */ /* 0x000fe200078e00ff */
[----:B------:R-:W1:Y:S01]  /*4930*/  LDCU.64 UR52, c[0x0][0x348] ;  /* 0x00006900ff3477ac */ /* 0x000e620008000a00 */
[----:B------:R-:W-:Y:S01]  /*4940*/  IMAD.U32 R166, RZ, RZ, UR4 ;  /* 0x00000004ffa67e24 */ /* 0x000fe2000f8e00ff */
[----:B------:R-:W1:Y:S03]  /*4950*/  LDCU.64 UR38, c[0x0][0x888] ;  /* 0x00011100ff2677ac */ /* 0x000e660008000a00 */
[----:B------:R-:W1:Y:S01]  /*4960*/  LDC R73, c[0x0][0xb30] ;  /* 0x0002cc00ff497b82 */ /* 0x000e620000000800 */
[----:B------:R-:W1:Y:S01]  /*4970*/  LDCU.64 UR44, c[0x0][0x890] ;  /* 0x00011200ff2c77ac */ /* 0x000e620008000a00 */
[----:B------:R-:W-:-:S06]  /*4980*/  UIADD3 UR48, UPT, UPT, UR49, 0x200, URZ ;  /* 0x0000020031307890 */ /* 0x000fcc000fffe0ff */
[----:B------:R-:W1:Y:S08]  /*4990*/  LDC.64 R148, c[0x0][0xb10] ;  /* 0x0002c400ff947b82 */ /* 0x000e700000000a00 */
[----:B------:R-:W1:Y:S08]  /*49a0*/  LDC.64 R70, c[0x0][0xb18] ;  /* 0x0002c600ff467b82 */ /* 0x000e700000000a00 */
[----:B------:R-:W1:Y:S08]  /*49b0*/  LDC.64 R68, c[0x0][0xb28] ;  /* 0x0002ca00ff447b82 */ /* 0x000e700000000a00 */
[----:B------:R-:W1:Y:S01]  /*49c0*/  LDC.64 R146, c[0x0][0x8b0] ;  /* 0x00022c00ff927b82 */ /* 0x000e620000000a00 */
[----:B---3--:R-:W-:Y:S01]  /*49d0*/  IMAD.IADD R79, R0, 0x1, R79 ;  /* 0x00000001004f7824 */ /* 0x008fe200078e024f */
[----:B------:R-:W-:-:S04]  /*49e0*/  SHF.R.S32.HI R0, RZ, 0x4, R164 ;  /* 0x00000004ff007819 */ /* 0x000fc800000114a4 */
[----:B------:R-:W-:Y:S02]  /*49f0*/  LEA.HI.SX32 R163, R165, R0, 0x1c ;  /* 0x00000000a5a37211 */ /* 0x000fe400078fe2ff */
[----:B------:R-:W3:Y:S08]  /*4a00*/  LDC.64 R144, c[0x0][0x8a8] ;  /* 0x00022a00ff907b82 */ /* 0x000ef00000000a00 */
[----:B--2-4-:R-:W1:Y:S02]  /*4a10*/  LDC R156, c[0x0][0x374] ;  /* 0x0000dd00ff9c7b82 */ /* 0x014e640000000800 */
.L_x_107:
[----:B------:R-:W-:Y:S02]  /*4a20*/  LEA R0, R169, UR49, 0x3 ;  /* 0x00000031a9007c11 */ /* 0x000fe4000f8e18ff */
[----:B------:R-:W-:Y:S02]  /*4a30*/  SHF.L.U32 R3, R161, 0x1f, RZ ;  /* 0x0000001fa1037819 */ /* 0x000fe400000006ff */
[----:B-1----:R-:W-:Y:S02]  /*4a40*/  LEA R16, R169, UR49, 0x4 ;  /* 0x00000031a9107c11 */ /* 0x002fe4000f8e20ff */
[----:B------:R-:W2:Y:S02]  /*4a50*/  SYNCS.PHASECHK.TRANS64.TRYWAIT P0, [R0+URZ+0xa0], R3 ;  /* 0x0000a003000075a7 */ /* 0x000ea400080011ff */
[----:B--2---:R-:W-:Y:S05]  /*4a60*/  @!P0 BRA `(.L_x_82) ;  /* 0x0000004000c48947 */ /* 0x004fea0003800000 */
.L_x_149:
[----:B------:R-:W4:Y:S01]  /*4a70*/  LDC.64 R12, c[0x0][0xb10] ;  /* 0x0002c400ff0c7b82 */ /* 0x000f220000000a00 */
[----:B------:R-:W3:Y:S01]  /*4a80*/  LDS.128 R16, [R16+0x130] ;  /* 0x0001300010107984 */ /* 0x000ee20000000c00 */
[----:B-1----:R-:W-:Y:S01]  /*4a90*/  ISETP.NE.AND P1, PT, R73, 0x1, PT ;  /* 0x000000014900780c */ /* 0x002fe20003f25270 */
[----:B--2---:R-:W-:Y:S01]  /*4aa0*/  VIADD R0, R0, 0xb0 ;  /* 0x000000b000007836 */ /* 0x004fe20000000000 */
[----:B------:R-:W-:Y:S04]  /*4ab0*/  ISETP.GE.AND P0, PT, R72, 0x1, PT ;  /* 0x000000014800780c */ /* 0x000fe80003f06270 */
[----:B------:R-:W1:Y:S01]  /*4ac0*/  LDC.64 R10, c[0x0][0xb18] ;  /* 0x0002c600ff0a7b82 */ /* 0x000e620000000a00 */
[----:B------:R-:W-:Y:S01]  /*4ad0*/  PRMT R0, RZ, 0x654, R0 ;  /* 0x00000654ff007816 */ /* 0x000fe20000000000 */
[----:B------:R-:W-:Y:S01]  /*4ae0*/  @!PT LDS RZ, [RZ] ;  /* 0x00000000fffff984 */ /* 0x000fe20000000800 */
[----:B------:R-:W-:Y:S01]  /*4af0*/  @!PT LDS RZ, [RZ] ;  /* 0x00000000fffff984 */ /* 0x000fe20000000800 */
[----:B------:R-:W-:Y:S01]  /*4b00*/  @!PT LDS RZ, [RZ] ;  /* 0x00000000fffff984 */ /* 0x000fe20000000800 */
[----:B------:R-:W-:Y:S01]  /*4b10*/  @!PT LDS RZ, [RZ] ;  /* 0x00000000fffff984 */ /* 0x000fe20000000800 */
[----:B------:R2:W-:Y:S06]  /*4b20*/  MEMBAR.ALL.CTA ;  /* 0x0000000000007992 */ /* 0x0005ec0000008000 */
[----:B--2---:R-:W2:Y:S01]  /*4b30*/  FENCE.VIEW.ASYNC.S ;  /* 0x00000000000073c6 */ /* 0x004ea20000000000 */
[----:B------:R-:W1:Y:S08]  /*4b40*/  @!P1 LDC R14, c[0x0][0xb20] ;  /* 0x0002c800ff0e9b82 */ /* 0x000e700000000800 */
[----:B------:R-:W1:Y:S01]  /*4b50*/  @!P1 LDC R9, c[0x0][0xb0c] ;  /* 0x0002c300ff099b82 */ /* 0x000e620000000800 */
[----:B--2---:R2:W-:Y:S01]  /*4b60*/  SYNCS.ARRIVE.TRANS64.RED.A1T0 RZ, [R0+URZ], RZ ;  /* 0x000000ff00ff79a7 */ /* 0x0045e200081004ff */
[----:B---3--:R-:W-:Y:S04]  /*4b70*/  LOP3.LUT P4, RZ, R18, 0x1, RZ, 0xc0, !PT ;  /* 0x0000000112ff7812 */ /* 0x008fe8000788c0ff */
[----:B------:R-:W-:Y:S09]  /*4b80*/  P2R R168, PR, RZ, 0x10 ;  /* 0x00000010ffa87803 */ /* 0x000ff20000000000 */
[----:B------:R-:W-:Y:S02]  /*4b90*/  @P4 MOV R77, R16 ;  /* 0x00000010004d4202 */ /* 0x000fe40000000f00 */
[----:B------:R-:W-:Y:S01]  /*4ba0*/  @P4 LOP3.LUT R75, R17, 0xffff, RZ, 0xc0, !PT ;  /* 0x0000ffff114b4812 */ /* 0x000fe200078ec0ff */
[----:B--2-4-:R-:W-:Y:S06]  /*4bb0*/  @!P0 BRA `(.L_x_83) ;  /* 0x0000000000a48947 */ /* 0x014fec0003800000 */
[----:B------:R-:W-:Y:S01]  /*4bc0*/  IMAD.HI.U32 R24, R156, R71, RZ ;  /* 0x000000479c187227 */ /* 0x000fe200078e00ff */
[----:B------:R-:W-:Y:S02]  /*4bd0*/  ISETP.NE.AND P0, PT, R70, 0x1, PT ;  /* 0x000000014600780c */ /* 0x000fe40003f05270 */
[----:B------:R-:W-:Y:S01]  /*4be0*/  ISETP.NE.AND P2, PT, R72, 0x1, PT ;  /* 0x000000014800780c */ /* 0x000fe20003f45270 */
[-C--:B------:R-:W-:Y:S01]  /*4bf0*/  IMAD.HI.U32 R22, R157, R148.reuse, RZ ;  /* 0x000000949d167227 */ /* 0x080fe200078e00ff */
[----:B------:R-:W-:Y:S02]  /*4c00*/  SHF.R.U32.HI R23, RZ, R155, R24 ;  /* 0x0000009bff177219 */ /* 0x000fe40000011618 */
[----:B------:R-:W-:Y:S01]  /*4c10*/  ISETP.NE.AND P3, PT, R74, 0x1, PT ;  /* 0x000000014a00780c */ /* 0x000fe20003f65270 */
[----:B------:R-:W-:Y:S01]  /*4c20*/  IMAD.HI.U32 R28, R75, R71, RZ ;  /* 0x000000474b1c7227 */ /* 0x000fe200078e00ff */
[----:B------:R-:W-:Y:S02]  /*4c30*/  SHF.R.U32.HI R22, RZ, R149, R22 ;  /* 0x00000095ff167219 */ /* 0x000fe40000011616 */
[----:B------:R-:W-:Y:S01]  /*4c40*/  SEL R3, R156, R23, !P0 ;  /* 0x000000179c037207 */ /* 0x000fe20004000000 */
[----:B------:R-:W-:Y:S01]  /*4c50*/  IMAD.HI.U32 R26, R77, R148, RZ ;  /* 0x000000944d1a7227 */ /* 0x000fe200078e00ff */
[----:B------:R-:W-:Y:S03]  /*4c60*/  SEL R7, R157, R22, !P3 ;  /* 0x000000169d077207 */ /* 0x000fe60005800000 */
[-C--:B------:R-:W-:Y:S01]  /*4c70*/  IMAD.HI.U32 R22, R3, R68.reuse, RZ ;  /* 0x0000004403167227 */ /* 0x080fe200078e00ff */
[----:B------:R-:W-:Y:S03]  /*4c80*/  SHF.R.U32.HI R26, RZ, R149, R26 ;  /* 0x00000095ff1a7219 */ /* 0x000fe6000001161a */
[----:B------:R-:W-:Y:S01]  /*4c90*/  IMAD.HI.U32 R24, R7, R68, RZ ;  /* 0x0000004407187227 */ /* 0x000fe200078e00ff */
[----:B------:R-:W-:Y:S02]  /*4ca0*/  @P2 SHF.R.U32.HI R3, RZ, R69, R22 ;  /* 0x00000045ff032219 */ /* 0x000fe40000011616 */
[----:B------:R-:W-:Y:S02]  /*4cb0*/  SHF.R.U32.HI R22, RZ, R155, R28 ;  /* 0x0000009bff167219 */ /* 0x000fe4000001161c */
[----:B------:R-:W-:Y:S01]  /*4cc0*/  @P2 SHF.R.U32.HI R7, RZ, R69, R24 ;  /* 0x00000045ff072219 */ /* 0x000fe20000011618 */
[C---:B------:R-:W-:Y:S01]  /*4cd0*/  IMAD R2, R72.reuse, R3, RZ ;  /* 0x0000000348027224 */ /* 0x040fe200078e02ff */
[----:B------:R-:W-:Y:S02]  /*4ce0*/  SEL R5, R75, R22, !P0 ;  /* 0x000000164b057207 */ /* 0x000fe40004000000 */
[----:B------:R-:W-:Y:S01]  /*4cf0*/  SEL R3, R77, R26, !P3 ;  /* 0x0000001a4d037207 */ /* 0x000fe20005800000 */
[----:B------:R-:W-:Y:S01]  /*4d00*/  IMAD R4, R72, R7, RZ ;  /* 0x0000000748047224 */ /* 0x000fe200078e02ff */
[C---:B------:R-:W-:Y:S01]  /*4d10*/  ISETP.GE.AND P0, PT, R5.reuse, R2, PT ;  /* 0x000000020500720c */ /* 0x040fe20003f06270 */
[----:B------:R-:W-:Y:S03]  /*4d20*/  IMAD.HI.U32 R6, R5, R68, RZ ;  /* 0x0000004405067227 */ /* 0x000fe600078e00ff */
[----:B------:R-:W-:Y:S01]  /*4d30*/  ISETP.GE.OR P0, PT, R3, R4, P0 ;  /* 0x000000040300720c */ /* 0x000fe20000706670 */
[----:B------:R-:W-:Y:S01]  /*4d40*/  IMAD.MOV R4, RZ, RZ, -R3 ;  /* 0x000000ffff047224 */ /* 0x000fe200078e0a03 */
[-C--:B------:R-:W-:Y:S03]  /*4d50*/  SHF.R.U32.HI R6, RZ, R69.reuse, R6 ;  /* 0x00000045ff067219 */ /* 0x080fe60000011606 */
[----:B------:R-:W-:Y:S01]  /*4d60*/  IMAD R77, R74, R4, R77 ;  /* 0x000000044a4d7224 */ /* 0x000fe200078e024d */
[----:B------:R-:W-:Y:S05]  /*4d70*/  SEL R15, R5, R6, !P2 ;  /* 0x00000006050f7207 */ /* 0x000fea0005000000 */
[----:B------:R-:W-:Y:S02]  /*4d80*/  IMAD.MOV R6, RZ, RZ, -R15 ;  /* 0x000000ffff067224 */ /* 0x000fe400078e0a0f */
[C---:B------:R-:W-:Y:S04]  /*4d90*/  @!P0 IMAD.HI.U32 R2, R3.reuse, R68, RZ ;  /* 0x0000004403028227 */ /* 0x040fe800078e00ff */
[----:B------:R-:W-:Y:S01]  /*4da0*/  IMAD R6, R72, R6, R5 ;  /* 0x0000000648067224 */ /* 0x000fe200078e0205 */
[----:B------:R-:W-:Y:S04]  /*4db0*/  @!P0 SHF.R.U32.HI R2, RZ, R69, R2 ;  /* 0x00000045ff028219 */ /* 0x000fe80000011602 */
[----:B------:R-:W-:Y:S02]  /*4dc0*/  @!P0 SEL R0, R3, R2, !P2 ;  /* 0x0000000203008207 */ /* 0x000fe40005000000 */
[----:B------:R-:W-:Y:S02]  /*4dd0*/  IADD3 R2, PT, PT, -R5, RZ, RZ ;  /* 0x000000ff05027210 */ /* 0x000fe40007ffe1ff */
[----:B------:R-:W-:Y:S01]  /*4de0*/  @!P0 IADD3 R8, PT, PT, R15, -R0, RZ ;  /* 0x800000000f088210 */ /* 0x000fe20007ffe0ff */
[----:B------:R-:W-:Y:S02]  /*4df0*/  @!P0 IMAD R0, R7, R6, R0 ;  /* 0x0000000607008224 */ /* 0x000fe400078e0200 */
[----:B------:R-:W-:Y:S02]  /*4e00*/  IMAD R75, R70, R2, R75 ;  /* 0x00000002464b7224 */ /* 0x000fe400078e024b */
[----:B------:R-:W-:Y:S02]  /*4e10*/  @!P0 IMAD R5, R8, R72, R3 ;  /* 0x0000004808058224 */ /* 0x000fe400078e0203 */
[----:B------:R-:W-:Y:S04]  /*4e20*/  @!P0 IMAD.MOV.U32 R3, RZ, RZ, R0 ;  /* 0x000000ffff038224 */ /* 0x000fe800078e0000 */
[----:B------:R-:W-:Y:S02]  /*4e30*/  IMAD R77, R3, R74, R77 ;  /* 0x0000004a034d7224 */ /* 0x000fe400078e024d */
[----:B------:R-:W-:Y:S07]  /*4e40*/  IMAD R75, R5, R70, R75 ;  /* 0x00000046054b7224 */ /* 0x000fee00078e024b */
.L_x_83:
[----:B-1----:R-:W-:Y:S01]  /*4e50*/  @!P1 ISETP.NE.AND P0, PT, R10, 0x1, PT ;  /* 0x000000010a00980c */ /* 0x002fe20003f05270 */
[----:B------:R-:W-:Y:S01]  /*4e60*/  @!P1 IMAD.HI.U32 R0, R77, R12, RZ ;  /* 0x0000000c4d009227 */ /* 0x000fe200078e00ff */
[----:B------:R-:W-:Y:S01]  /*4e70*/  @!P1 ISETP.NE.AND P2, PT, R9, 0x1, PT ;  /* 0x000000010900980c */ /* 0x000fe20003f45270 */
[----:B------:R-:W-:Y:S01]  /*4e80*/  ULOP3.LUT UP0, URZ, UR48, 0x1b0, URZ, 0xc0, !UPT ;  /* 0x000001b030ff7892 */ /* 0x000fe2000f80c0ff */
[----:B------:R-:W-:Y:S01]  /*4e90*/  R2UR UR42, R21 ;  /* 0x00000000152a72ca */ /* 0x000fe200000e0000 */
[----:B------:R-:W-:Y:S01]  /*4ea0*/  @!P1 IMAD.HI.U32 R3, R75, R11, RZ ;  /* 0x0000000b4b039227 */ /* 0x000fe200078e00ff */
[----:B------:R-:W-:Y:S02]  /*4eb0*/  @!P1 SHF.R.U32.HI R0, RZ, R13, R0 ;  /* 0x0000000dff009219 */ /* 0x000fe40000011600 */
[----:B------:R-:W-:Y:S01]  /*4ec0*/  R2UR UR41, R20 ;  /* 0x00000000142972ca */ /* 0x000fe200000e0000 */
[----:B------:R-:W-:Y:S01]  /*4ed0*/  VIADD R169, R169, 0x1 ;  /* 0x00000001a9a97836 */ /* 0x000fe20000000000 */
[----:B------:R-:W-:Y:S02]  /*4ee0*/  @!P1 SHF.R.U32.HI R2, RZ, R14, R3 ;  /* 0x0000000eff029219 */ /* 0x000fe40000011603 */
[----:B------:R-:W-:Y:S02]  /*4ef0*/  @!P1 SEL R3, R77, R0, !P2 ;  /* 0x000000004d039207 */ /* 0x000fe40005000000 */
[----:B------:R-:W-:Y:S02]  /*4f00*/  @!P1 SEL R2, R75, R2, !P0 ;  /* 0x000000024b029207 */ /* 0x000fe40004000000 */
[----:B------:R-:W-:Y:S01]  /*4f10*/  @P4 SHF.R.U32.HI R158, RZ, 0x10, R17 ;  /* 0x00000010ff9e4819 */ /* 0x000fe20000011611 */
[----:B------:R-:W-:Y:S02]  /*4f20*/  USHF.L.U32 UR42, UR42, 0x7, URZ ;  /* 0x000000072a2a7899 */ /* 0x000fe400080006ff */
[----:B------:R-:W-:Y:S02]  /*4f30*/  @!P1 IMAD.IADD R0, R2, 0x1, -R3 ;  /* 0x0000000102009824 */ /* 0x000fe400078e0a03 */
[----:B------:R-:W-:Y:S01]  /*4f40*/  @!P1 IMAD.IADD R2, R3, 0x1, -R2 ;  /* 0x0000000103029824 */ /* 0x000fe200078e0a02 */
[----:B------:R-:W-:Y:S01]  /*4f50*/  USHF.L.U32 UR41, UR41, 0x7, URZ ;  /* 0x0000000729297899 */ /* 0x000fe200080006ff */
[----:B------:R-:W-:Y:S02]  /*4f60*/  @!P1 IMAD R77, R0, R9, R77 ;  /* 0x00000009004d9224 */ /* 0x000fe400078e024d */
[----:B------:R-:W-:Y:S01]  /*4f70*/  @!P1 IMAD R75, R2, R10, R75 ;  /* 0x0000000a024b9224 */ /* 0x000fe200078e024b */
[----:B------:R-:W-:Y:S08]  /*4f80*/  BRA.U !UP0, `(.L_x_84) ;  /* 0x0000000108407547 */ /* 0x000ff0000b800000 */
[----:B------:R-:W1:Y:S01]  /*4f90*/  LDCU.64 UR8, c[0x4][0x80] ;  /* 0x01001000ff0877ac */ /* 0x000e620008000a00 */
[----:B------:R-:W-:Y:S01]  /*4fa0*/  MOV R3, 0x0 ;  /* 0x0000000000037802 */ /* 0x000fe20000000f00 */
[----:B------:R-:W-:Y:S02]  /*4fb0*/  HFMA2 R12, -RZ, RZ, 0, 5.9604644775390625e-08 ;  /* 0x00000001ff0c7431 */ /* 0x000fe400000001ff */
[----:B------:R-:W-:Y:S02]  /*4fc0*/  IMAD.MOV.U32 R8, RZ, RZ, 0x70 ;  /* 0x00000070ff087424 */ /* 0x000fe400078e00ff */
[----:B------:R-:W-:Y:S01]  /*4fd0*/  IMAD.MOV.U32 R13, RZ, RZ, RZ ;  /* 0x000000ffff0d7224 */ /* 0x000fe200078e00ff */
[----:B------:R-:W2:Y:S01]  /*4fe0*/  LDCU.64 UR6, c[0x4][0x88] ;  /* 0x01001100ff0677ac */ /* 0x000ea20008000a00 */
[----:B------:R-:W3:Y:S01]  /*4ff0*/  LDC.64 R2, c[0x4][R3] ;  /* 0x0100000003027b82 */ /* 0x000ee20000000a00 */
[----:B------:R-:W4:Y:S01]  /*5000*/  LDCU.64 UR4, c[0x4][0x8] ;  /* 0x01000100ff0477ac */ /* 0x000f220008000a00 */
[----:B-1----:R-:W-:Y:S01]  /*5010*/  MOV R5, UR9 ;  /* 0x0000000900057c02 */ /* 0x002fe20008000f00 */
[----:B------:R-:W-:Y:S01]  /*5020*/  IMAD.U32 R4, RZ, RZ, UR8 ;  /* 0x00000008ff047e24 */ /* 0x000fe2000f8e00ff */
[----:B--2---:R-:W-:Y:S01]  /*5030*/  MOV R7, UR7 ;  /* 0x0000000700077c02 */ /* 0x004fe20008000f00 */
[----:B------:R-:W-:Y:S01]  /*5040*/  IMAD.U32 R6, RZ, RZ, UR6 ;  /* 0x00000006ff067e24 */ /* 0x000fe2000f8e00ff */
[----:B----4-:R-:W-:Y:S01]  /*5050*/  MOV R11, UR5 ;  /* 0x00000005000b7c02 */ /* 0x010fe20008000f00 */
[----:B------:R-:W-:Y:S02]  /*5060*/  IMAD.U32 R10, RZ, RZ, UR4 ;  /* 0x00000004ff0a7e24 */ /* 0x000fe4000f8e00ff */
[----:B------:R-:W-:Y:S07]  /*5070*/  LEPC R20, `(.L_x_84) ;  /* 0x000000001014794e */ /* 0x000fee0000000000 */
[----:B---3-5:R-:W-:Y:S05]  /*5080*/  CALL.ABS.NOINC R2 ;  /* 0x0000000002007343 */ /* 0x028fea0003c00000 */
.L_x_84:
[----:B------:R-:W-:Y:S01]  /*5090*/  LOP3.LUT P0, RZ, R166, 0x1b0, RZ, 0xc0, !PT ;  /* 0x000001b0a6ff7812 */ /* 0x000fe2000780c0ff */
[----:B------:R-:W-:Y:S11]  /*50a0*/  BSSY.RECONVERGENT B6, `(.L_x_85) ;  /* 0x0000013000067945 */ /* 0x000ff60003800200 */
[----:B------:R-:W-:Y:S01]  /*50b0*/  @!UPT UIADD3 URZ, UPT, UPT, URZ, URZ, URZ ;  /* 0x000000fffffff290 */ /* 0x000fe2000fffe0ff */
[----:B------:R-:W-:Y:S05]  /*50c0*/  @!P0 BRA `(.L_x_86) ;  /* 0x0000000000408947 */ /* 0x000fea0003800000 */
        /* <DEDUP_REMOVED lines=16> */
.L_x_86:
[----:B------:R-:W-:Y:S05]  /*51d0*/  BSYNC.RECONVERGENT B6 ;  /* 0x0000000000067941 */ /* 0x000fea0003800200 */
.L_x_85:
[----:B------:R-:W-:Y:S01]  /*51e0*/  ISETP.NE.U32.AND P4, PT, R146, RZ, PT ;  /* 0x000000ff9200720c */ /* 0x000fe20003f85070 */
[----:B------:R-:W-:Y:S01]  /*51f0*/  UISETP.NE.AND UP2, UPT, UR50, URZ, UPT ;  /* 0x000000ff3200728c */ /* 0x000fe2000bf45270 */
[----:B------:R-:W-:Y:S01]  /*5200*/  ISETP.NE.U32.AND P2, PT, RZ, UR38, PT ;  /* 0x00000026ff007c0c */ /* 0x000fe2000bf45070 */
[----:B------:R-:W-:Y:S01]  /*5210*/  UISETP.NE.U32.AND UP1, UPT, UR44, URZ, UPT ;  /* 0x000000ff2c00728c */ /* 0x000fe2000bf25070 */
[----:B------:R-:W-:Y:S01]  /*5220*/  ISETP.NE.AND.EX P4, PT, R147, RZ, PT, P4 ;  /* 0x000000ff9300720c */ /* 0x000fe20003f85340 */
[----:B------:R-:W-:Y:S01]  /*5230*/  UPLOP3.LUT UP0, UPT, UPT, UPT, UPT, 0x40, 0x4 ;  /* 0x000000000004789c */ /* 0x000fe20003f0e870 */
[----:B------:R-:W-:Y:S01]  /*5240*/  ISETP.NE.AND.EX P2, PT, RZ, UR39, PT, P2 ;  /* 0x00000027ff007c0c */ /* 0x000fe2000bf45320 */
[----:B------:R-:W-:Y:S01]  /*5250*/  UISETP.NE.AND.EX UP1, UPT, UR45, URZ, UPT, UP1 ;  /* 0x000000ff2d00728c */ /* 0x000fe2000bf25310 */
[----:B------:R-:W-:Y:S04]  /*5260*/  PLOP3.LUT P1, PT, PT, PT, UP2, 0x80, 0x8 ;  /* 0x000000000008781c */ /* 0x000fe80003f2f028 */
[----:B------:R-:W-:Y:S06]  /*5270*/  @UP2 UPLOP3.LUT UP0, UPT, UPT, UPT, UP1, 0x80, 0x8 ;  /* 0x000000000008289c */ /* 0x000fec0003f0f010 */
[----:B------:R-:W-:Y:S01]  /*5280*/  PLOP3.LUT P0, PT, PT, PT, UP0, 0x80, 0x8 ;  /* 0x000000000008781c */ /* 0x000fe20003f0f008 */
[----:B------:R-:W-:Y:S01]  /*5290*/  @!UPT UIADD3 URZ, UPT, UPT, URZ, URZ, URZ ;  /* 0x000000fffffff290 */ /* 0x000fe2000fffe0ff */
[----:B------:R-:W-:Y:S11]  /*52a0*/  BRA.U !UP1, `(.L_x_87) ;  /* 0x0000000109387547 */ /* 0x000ff6000b800000 */
[----:B------:R-:W-:Y:S01]  /*52b0*/  UISETP.NE.U32.AND UP0, UPT, UR38, URZ, UPT ;  /* 0x000000ff2600728c */ /* 0x000fe2000bf05070 */
[----:B------:R-:W-:Y:S02]  /*52c0*/  HFMA2 R0, -RZ, RZ, 0, 5.9604644775390625e-08 ;  /* 0x00000001ff007431 */ /* 0x000fe400000001ff */
[----:B------:R-:W-:Y:S01]  /*52d0*/  IMAD.MOV.U32 R151, RZ, RZ, 0x1 ;  /* 0x00000001ff977424 */ /* 0x000fe200078e00ff */
[----:B------:R-:W-:Y:S06]  /*52e0*/  UISETP.NE.AND.EX UP0, UPT, UR39, URZ, UPT, UP0 ;  /* 0x000000ff2700728c */ /* 0x000fec000bf05300 */
[----:B------:R-:W-:Y:S05]  /*52f0*/  PLOP3.LUT P3, PT, PT, PT, UP0, 0x80, 0x8 ;  /* 0x000000000008781c */ /* 0x000fea0003f6f008 */
[----:B------:R-:W1:Y:S01]  /*5300*/  @UP0 LDCU.64 UR6, c[0x0][0x888] ;  /* 0x00011100ff0607ac */ /* 0x000e620008000a00 */
[----:B------:R-:W-:Y:S07]  /*5310*/  @UP0 UIMAD UR4, UR36, UR44, URZ ;  /* 0x0000002c240402a4 */ /* 0x000fee000f8e02ff */
[----:B------:R-:W-:Y:S01]  /*5320*/  @!P3 PRMT R151, R0, 0x7610, R151 ;  /* 0x000076100097b816 */ /* 0x000fe20000000097 */
[----:B-1----:R-:W-:Y:S03]  /*5330*/  @UP0 UIMAD.WIDE UR6, UR4, 0x4, UR6 ;  /* 0x00000004040608a5 */ /* 0x002fe6000f8e0206 */
[----:B------:R-:W1:Y:S03]  /*5340*/  @!UP0 LDCU UR4, c[0x0][0x880] ;  /* 0x00011000ff0487ac */ /* 0x000e660008000800 */
[----:B------:R-:W-:Y:S01]  /*5350*/  IMAD.U32 R2, RZ, RZ, UR6 ;  /* 0x00000006ff027e24 */ /* 0x000fe2000f8e00ff */
[----:B------:R-:W-:Y:S05]  /*5360*/  MOV R3, UR7 ;  /* 0x0000000700037c02 */ /* 0x000fea0008000f00 */
[----:B-----5:R2:W5:Y:S02]  /*5370*/  @P3 LDG.E R82, desc[UR46][R2.64] ;  /* 0x0000002e02523981 */ /* 0x020564000c1e1900 */
[----:B-12---:R-:W-:Y:S02]  /*5380*/  @!P3 IMAD.U32 R82, RZ, RZ, UR4 ;  /* 0x00000004ff52be24 */ /* 0x006fe4000f8e00ff */
.L_x_87:
[----:B------:R-:W-:Y:S05]  /*5390*/  @!P4 BRA `(.L_x_88) ;  /* 0x000000000020c947 */ /* 0x000fea0003800000 */
[----:B------:R-:W-:Y:S04]  /*53a0*/  ISETP.NE.U32.AND P3, PT, R144, RZ, PT ;  /* 0x000000ff9000720c */ /* 0x000fe80003f65070 */
[----:B------:R-:W-:Y:S11]  /*53b0*/  ISETP.NE.AND.EX P3, PT, R145, RZ, PT, P3 ;  /* 0x000000ff9100720c */ /* 0x000ff60003f65330 */
[----:B------:R-:W-:Y:S02]  /*53c0*/  @!UPT UIADD3 URZ, UPT, UPT, URZ, URZ, URZ ;  /* 0x000000fffffff290 */ /* 0x000fe4000fffe0ff */
[----:B------:R-:W1:Y:S01]  /*53d0*/  @P3 LDC.64 R2, c[0x0][0x8a8] ;  /* 0x00022a00ff023b82 */ /* 0x000e620000000a00 */
[----:B------:R-:W-:Y:S04]  /*53e0*/  @P3 IMAD R0, R146, UR36, RZ ;  /* 0x0000002492003c24 */ /* 0x000fe8000f8e02ff */
[----:B-1----:R-:W-:Y:S05]  /*53f0*/  @P3 IMAD.WIDE R2, R0, 0x4, R2 ;  /* 0x0000000400023825 */ /* 0x002fea00078e0202 */
[----:B-----5:R1:W5:Y:S02]  /*5400*/  @P3 LDG.E R78, desc[UR46][R2.64] ;  /* 0x0000002e024e3981 */ /* 0x020364000c1e1900 */
[----:B-1----:R-:W2:Y:S02]  /*5410*/  @!P3 LDC R78, c[0x0][0x8a0] ;  /* 0x00022800ff4ebb82 */ /* 0x002ea40000000800 */
.L_x_88:
[----:B-----5:R-:W-:Y:S01]  /*5420*/  ISETP.NE.AND P4, PT, R82, RZ, PT ;  /* 0x000000ff5200720c */ /* 0x020fe20003f85270 */
[----:B------:R-:W-:Y:S01]  /*5430*/  BSSY B1, `(.L_x_89) ;  /* 0x0000048000017945 */ /* 0x000fe20003800000 */
[----:B------:R-:W-:Y:S01]  /*5440*/  SEL R7, RZ, 0xffffffff, P2 ;  /* 0xffffffffff077807 */ /* 0x000fe20001000000 */
[----:B------:R-:W-:Y:S01]  /*5450*/  IMAD.MOV.U32 R117, RZ, RZ, 0x1 ;  /* 0x00000001ff757424 */ /* 0x000fe200078e00ff */
[----:B------:R-:W-:Y:S01]  /*5460*/  LOP3.LUT P3, RZ, R151, 0xff, RZ, 0xc0, !PT ;  /* 0x000000ff97ff7812 */ /* 0x000fe2000786c0ff */
[----:B------:R-:W-:Y:S01]  /*5470*/  IMAD R80, R76, 0x80, R79 ;  /* 0x000000804c507824 */ /* 0x000fe200078e024f */
[----:B------:R-:W-:Y:S02]  /*5480*/  @P1 SEL R0, RZ, 0xffffffff, P4 ;  /* 0xffffffffff001807 */ /* 0x000fe40002000000 */
[----:B------:R-:W-:Y:S02]  /*5490*/  CS2R R98, SRZ ;  /* 0x0000000000627805 */ /* 0x000fe4000001ff00 */
[----:B------:R-:W-:Y:S02]  /*54a0*/  LEA R3, R160, UR49, 0x3 ;  /* 0x00000031a0037c11 */ /* 0x000fe4000f8e18ff */
[----:B------:R-:W-:Y:S02]  /*54b0*/  CS2R R96, SRZ ;  /* 0x0000000000607805 */ /* 0x000fe4000001ff00 */
[----:B------:R-:W-:Y:S02]  /*54c0*/  @P0 SEL R0, R7, R0, !P3 ;  /* 0x0000000007000207 */ /* 0x000fe40005800000 */
[----:B------:R-:W-:Y:S02]  /*54d0*/  CS2R R94, SRZ ;  /* 0x00000000005e7805 */ /* 0x000fe4000001ff00 */
[----:B------:R-:W-:Y:S02]  /*54e0*/  LEA R116, R76, UR49, 0x3 ;  /* 0x000000314c747c11 */ /* 0x000fe4000f8e18ff */
[----:B------:R-:W-:Y:S02]  /*54f0*/  CS2R R92, SRZ ;  /* 0x00000000005c7805 */ /* 0x000fe4000001ff00 */
[----:B------:R-:W-:Y:S02]  /*5500*/  @P1 LOP3.LUT R0, R0, 0x1, RZ, 0xc0, !PT ;  /* 0x0000000100001812 */ /* 0x000fe400078ec0ff */
[----:B------:R-:W-:Y:S02]  /*5510*/  CS2R R90, SRZ ;  /* 0x00000000005a7805 */ /* 0x000fe4000001ff00 */
[----:B------:R-:W-:Y:S02]  /*5520*/  SHF.L.U32 R5, R162, 0x1f, RZ ;  /* 0x0000001fa2057819 */ /* 0x000fe400000006ff */
[----:B------:R-:W-:Y:S02]  /*5530*/  CS2R R88, SRZ ;  /* 0x0000000000587805 */ /* 0x000fe4000001ff00 */
[----:B------:R-:W-:Y:S02]  /*5540*/  ISETP.NE.U32.OR P6, PT, R0, 0x1, !P1 ;  /* 0x000000010000780c */ /* 0x000fe40004fc5470 */
[----:B------:R-:W-:Y:S02]  /*5550*/  CS2R R102, SRZ ;  /* 0x0000000000667805 */ /* 0x000fe4000001ff00 */
[----:B------:R-:W-:Y:S02]  /*5560*/  PLOP3.LUT P2, PT, PT, PT, UP1, 0x80, 0x8 ;  /* 0x000000000008781c */ /* 0x000fe40003f4f018 */
[----:B------:R-:W-:Y:S02]  /*5570*/  CS2R R100, SRZ ;  /* 0x0000000000647805 */ /* 0x000fe4000001ff00 */
[----:B------:R-:W-:Y:S02]  /*5580*/  SEL R0, RZ, 0xffffffff, P4 ;  /* 0xffffffffff007807 */ /* 0x000fe40002000000 */
[----:B------:R-:W-:Y:S03]  /*5590*/  P2R R104, PR, RZ, 0x40 ;  /* 0x00000040ff687803 */ /* 0x000fe60000000000 */
[----:B------:R-:W-:Y:S04]  /*55a0*/  @P6 SHF.L.U32 R2, R159, 0x1f, RZ ;  /* 0x0000001f9f026819 */ /* 0x000fe800000006ff */
[----:B------:R-:W-:Y:S01]  /*55b0*/  @P2 SEL R0, R7, R0, !P3 ;  /* 0x0000000007002207 */ /* 0x000fe20005800000 */
[----:B------:R-:W1:Y:S03]  /*55c0*/  @P6 SYNCS.PHASECHK.TRANS64.TRYWAIT P1, [R3+URZ+0x70], R2 ;  /* 0x00007002030065a7 */ /* 0x000e6600080211ff */
[----:B------:R-:W-:Y:S04]  /*55d0*/  LOP3.LUT R0, R0, 0x1, RZ, 0xc0, !PT ;  /* 0x0000000100007812 */ /* 0x000fe800078ec0ff */
[----:B------:R-:W-:Y:S04]  /*55e0*/  ISETP.NE.U32.AND P5, PT, R0, 0x1, PT ;  /* 0x000000010000780c */ /* 0x000fe80003fa5070 */
[----:B------:R-:W-:Y:S01]  /*55f0*/  P2R R118, PR, RZ, 0x20 ;  /* 0x00000020ff767803 */ /* 0x000fe20000000000 */
[----:B------:R3:W4:Y:S01]  /*5600*/  SYNCS.PHASECHK.TRANS64.TRYWAIT P0, [R116+URZ+0xc0], R5 ;  /* 0x0000c005740075a7 */ /* 0x00072200080011ff */
[----:B-1----:R-:W-:Y:S01]  /*5610*/  @P6 SEL R117, RZ, 0x1, !P1 ;  /* 0x00000001ff756807 */ /* 0x002fe20004800000 */
[----:B---3--:R-:W-:Y:S06]  /*5620*/  @!P6 BRA `(.L_x_90) ;  /* 0x0000000000a0e947 */ /* 0x008fec0003800000 */
[----:B------:R-:W-:Y:S01]  /*5630*/  @P5 IMAD R7, R160, 0x2000, R153 ;  /* 0x00002000a0075824 */ /* 0x000fe200078e0299 */
[----:B------:R-:W-:Y:S01]  /*5640*/  ISETP.NE.AND P1, PT, R117, RZ, PT ;  /* 0x000000ff7500720c */ /* 0x000fe20003f25270 */
[----:B------:R-:W-:Y:S01]  /*5650*/  BSSY B0, `(.L_x_91) ;  /* 0x0000011000007945 */ /* 0x000fe20003800000 */
[----:B------:R-:W-:Y:S01]  /*5660*/  CS2R R102, SRZ ;  /* 0x0000000000667805 */ /* 0x000fe2000001ff00 */
[----:B------:R-:W-:Y:S01]  /*5670*/  @P5 VIADD R2, R7, UR49 ;  /* 0x0000003107025c36 */ /* 0x000fe20008000000 */
[----:B------:R-:W-:Y:S02]  /*5680*/  CS2R R100, SRZ ;  /* 0x0000000000647805 */ /* 0x000fe4000001ff00 */
[----:B------:R-:W-:Y:S02]  /*5690*/  CS2R R90, SRZ ;  /* 0x00000000005a7805 */ /* 0x000fe4000001ff00 */
[----:B------:R-:W-:Y:S01]  /*56a0*/  CS2R R88, SRZ ;  /* 0x0000000000587805 */ /* 0x000fe2000001ff00 */
[--C-:B------:R-:W-:Y:S01]  /*56b0*/  @P5 IMAD.IADD R6, R165, 0x1, R2.reuse ;  /* 0x00000001a5065824 */ /* 0x100fe200078e0202 */
[----:B------:R-:W-:Y:S01]  /*56c0*/  CS2R R94, SRZ ;  /* 0x00000000005e7805 */ /* 0x000fe2000001ff00 */
[--C-:B------:R-:W-:Y:S01]  /*56d0*/  @P5 IMAD.IADD R4, R164, 0x1, R2.reuse ;  /* 0x00000001a4045824 */ /* 0x100fe200078e0202 */
[----:B------:R-:W-:Y:S01]  /*56e0*/  CS2R R92, SRZ ;  /* 0x00000000005c7805 */ /* 0x000fe2000001ff00 */
[----:B------:R-:W-:Y:S01]  /*56f0*/  @P5 IMAD R2, R163, 0x10, R2 ;  /* 0x00000010a3025824 */ /* 0x000fe200078e0202 */
[----:B------:R-:W-:Y:S02]  /*5700*/  CS2R R98, SRZ ;  /* 0x0000000000627805 */ /* 0x000fe4000001ff00 */
[----:B------:R-:W-:Y:S01]  /*5710*/  CS2R R96, SRZ ;  /* 0x0000000000607805 */ /* 0x000fe2000001ff00 */
[----:B------:R-:W-:Y:S06]  /*5720*/  @P1 BRA `(.L_x_92) ;  /* 0x00000000000c1947 */ /* 0x000fec0003800000 */
[----:B------:R-:W-:Y:S04]  /*5730*/  SHF.L.U32 R0, R159, 0x1f, RZ ;  /* 0x0000001f9f007819 */ /* 0x000fe800000006ff */
[----:B------:R-:W1:Y:S02]  /*5740*/  SYNCS.PHASECHK.TRANS64.TRYWAIT P1, [R3+URZ+0x70], R0 ;  /* 0x00007000030075a7 */ /* 0x000e6400080211ff */
[----:B-1----:R-:W-:Y:S05]  /*5750*/  @!P1 BRA `(.L_x_93) ;  /* 0x00000034009c9947 */ /* 0x002fea0003800000 */
.L_x_92:
[----:B------:R-:W-:Y:S05]  /*5760*/  BSYNC B0 ;  /* 0x0000000000007941 */ /* 0x000fea0003800000 */
.L_x_91:
[----:B------:R-:W-:Y:S01]  /*5770*/  ISETP.NE.AND P1, PT, R118, RZ, PT ;  /* 0x000000ff7600720c */ /* 0x000fe20003f25270 */
[----:B-1----:R-:W-:Y:S02]  /*5780*/  VIADD R3, R3, 0x80 ;  /* 0x0000008003037836 */ /* 0x002fe40000000000 */
[----:B------:R-:W-:Y:S02]  /*5790*/  IMAD.U32 R0, RZ, RZ, UR37 ;  /* 0x00000025ff007e24 */ /* 0x000fe4000f8e00ff */
[----:B------:R-:W-:Y:S03]  /*57a0*/  VIADD R160, R160, 0x1 ;  /* 0x00000001a0a07836 */ /* 0x000fe60000000000 */
[----:B------:R-:W-:Y:S05]  /*57b0*/  PRMT R0, R0, 0x654, R3 ;  /* 0x0000065400007816 */ /* 0x000fea0000000003 */
[----:B------:R1:W3:Y:S04]  /*57c0*/  @P1 LDS.128 R100, [R7+UR49+0x200] ;  /* 0x0002003107641984 */ /* 0x0002e80008000c00 */
[----:B------:R1:W1:Y:S04]  /*57d0*/  @P1 LDS.128 R88, [R6+0x200] ;  /* 0x0002000006581984 */ /* 0x0002680000000c00 */
[----:B------:R1:W1:Y:S04]  /*57e0*/  @P1 LDS.128 R92, [R4+0x200] ;  /* 0x00020000045c1984 */ /* 0x0002680000000c00 */
[----:B------:R1:W1:Y:S01]  /*57f0*/  @P1 LDS.128 R96, [R2+0x200] ;  /* 0x0002000002601984 */ /* 0x0002620000000c00 */
[C---:B------:R-:W-:Y:S01]  /*5800*/  ISETP.NE.AND P1, PT, R160.reuse, 0x2, PT ;  /* 0x00000002a000780c */ /* 0x040fe20003f25270 */
[----:B------:R-:W-:Y:S01]  /*5810*/  @!PT LDS RZ, [RZ] ;  /* 0x00000000fffff984 */ /* 0x000fe20000000800 */
[----:B------:R-:W-:Y:S01]  /*5820*/  @!PT LDS RZ, [RZ] ;  /* 0x00000000fffff984 */ /* 0x000fe20000000800 */
[----:B------:R-:W-:Y:S01]  /*5830*/  @!PT LDS RZ, [RZ] ;  /* 0x00000000fffff984 */ /* 0x000fe20000000800 */
[----:B------:R-:W-:Y:S01]  /*5840*/  @!PT LDS RZ, [RZ] ;  /* 0x00000000fffff984 */ /* 0x000fe20000000800 */
[----:B------:R5:W-:Y:S06]  /*5850*/  MEMBAR.ALL.CTA ;  /* 0x0000000000007992 */ /* 0x000bec0000008000 */
[----:B-----5:R-:W5:Y:S01]  /*5860*/  FENCE.VIEW.ASYNC.S ;  /* 0x00000000000073c6 */ /* 0x020f620000000000 */
[----:B------:R-:W-:Y:S01]  /*5870*/  SEL R160, R160, RZ, P1 ;  /* 0x000000ffa0a07207 */ /* 0x000fe20000800000 */
[----:B-----5:R5:W-:Y:S02]  /*5880*/  SYNCS.ARRIVE.TRANS64.RED.A1T0 RZ, [R0+URZ], RZ ;  /* 0x000000ff00ff79a7 */ /* 0x020be400081004ff */
[----:B-----5:R-:W-:Y:S04]  /*5890*/  SEL R0, RZ, 0x1, P1 ;  /* 0x00000001ff007807 */ /* 0x020fe80000800000 */
[----:B---3--:R-:W-:Y:S02]  /*58a0*/  LOP3.LUT R159, R159, R0, RZ, 0x3c, !PT ;  /* 0x000000009f9f7212 */ /* 0x008fe400078e3cff */
.L_x_90:
[----:B------:R-:W-:Y:S05]  /*58b0*/  BSYNC B1 ;  /* 0x0000000000017941 */ /* 0x000fea0003800000 */
.L_x_89:
[----:B------:R-:W-:Y:S04]  /*58c0*/  SHF.R.U32.HI R3, RZ, 0x15, R80 ;  /* 0x00000015ff037819 */ /* 0x000fe80000011650 */
[----:B------:R-:W-:Y:S01]  /*58d0*/  LOP3.LUT P1, RZ, R3, 0x3, R154, 0x48, !PT ;  /* 0x0000000303ff7812 */ /* 0x000fe2000782489a */
[----:B------:R-:W-:Y:S01]  /*58e0*/  @!UPT UIADD3 URZ, UPT, UPT, URZ, URZ, URZ ;  /* 0x000000fffffff290 */ /* 0x000fe2000fffe0ff */
[----:B----4-:R-:W-:Y:S11]  /*58f0*/  @P0 BRA `(.L_x_94) ;  /* 0x0000000000080947 */ /* 0x010ff60003800000 */
[----:B------:R-:W3:Y:S02]  /*5900*/  SYNCS.PHASECHK.TRANS64.TRYWAIT P0, [R116+URZ+0xc0], R5 ;  /* 0x0000c005740075a7 */ /* 0x000ee400080011ff */
[----:B---3--:R-:W-:Y:S05]  /*5910*/  @!P0 BRA `(.L_x_95) ;  /* 0x0000003400408947 */ /* 0x008fea0003800000 */
.L_x_94:
[----:B------:R-:W-:Y:S05]  /*5920*/  @!P1 BRA `(.L_x_96) ;  /* 0x0000000000409947 */ /* 0x000fea0003800000 */
[----:B------:R-:W3:Y:S01]  /*5930*/  LDCU.64 UR8, c[0x4][0x70] ;  /* 0x01000e00ff0877ac */ /* 0x000ee20008000a00 */
[----:B------:R-:W-:Y:S01]  /*5940*/  MOV R3, 0x0 ;  /* 0x0000000000037802 */ /* 0x000fe20000000f00 */
[----:B------:R-:W-:Y:S02]  /*5950*/  HFMA2 R12, -RZ, RZ, 0, 5.9604644775390625e-08 ;  /* 0x00000001ff0c7431 */ /* 0x000fe400000001ff */
[----:B------:R-:W-:Y:S02]  /*5960*/  IMAD.MOV.U32 R8, RZ, RZ, 0x192 ;  /* 0x00000192ff087424 */ /* 0x000fe400078e00ff */
[----:B------:R-:W-:Y:S01]  /*5970*/  IMAD.MOV.U32 R13, RZ, RZ, RZ ;  /* 0x000000ffff0d7224 */ /* 0x000fe200078e00ff */
[----:B------:R-:W4:Y:S01]  /*5980*/  LDCU.64 UR6, c[0x4][0x78] ;  /* 0x01000f00ff0677ac */ /* 0x000f220008000a00 */
[----:B-1----:R-:W1:Y:S01]  /*5990*/  LDC.64 R2, c[0x4][R3] ;  /* 0x0100000003027b82 */ /* 0x002e620000000a00 */
[----:B------:R-:W5:Y:S01]  /*59a0*/  LDCU.64 UR4, c[0x4][0x10] ;  /* 0x01000200ff0477ac */ /* 0x000f620008000a00 */
[----:B---3--:R-:W-:Y:S01]  /*59b0*/  MOV R5, UR9 ;  /* 0x0000000900057c02 */ /* 0x008fe20008000f00 */
[----:B------:R-:W-:Y:S01]  /*59c0*/  IMAD.U32 R4, RZ, RZ, UR8 ;  /* 0x00000008ff047e24 */ /* 0x000fe2000f8e00ff */
[----:B----4-:R-:W-:Y:S01]  /*59d0*/  MOV R7, UR7 ;  /* 0x0000000700077c02 */ /* 0x010fe20008000f00 */
[----:B------:R-:W-:Y:S01]  /*59e0*/  IMAD.U32 R6, RZ, RZ, UR6 ;  /* 0x00000006ff067e24 */ /* 0x000fe2000f8e00ff */
[----:B-----5:R-:W-:Y:S01]  /*59f0*/  MOV R11, UR5 ;  /* 0x00000005000b7c02 */ /* 0x020fe20008000f00 */
[----:B------:R-:W-:Y:S02]  /*5a00*/  IMAD.U32 R10, RZ, RZ, UR4 ;  /* 0x00000004ff0a7e24 */ /* 0x000fe4000f8e00ff */
[----:B------:R-:W-:Y:S07]  /*5a10*/  LEPC R20, `(.L_x_96) ;  /* 0x000000001014794e */ /* 0x000fee0000000000 */
[----:B-12---:R-:W-:Y:S05]  /*5a20*/  CALL.ABS.NOINC R2 ;  /* 0x0000000002007343 */ /* 0x006fea0003c00000 */
.L_x_96:
[----:B------:R-:W-:Y:S01]  /*5a30*/  SHF.L.U32 R83, R100, 0x10, RZ ;  /* 0x0000001064537819 */ /* 0x000fe200000006ff */
[----:B------:R-:W-:Y:S05]  /*5a40*/  WARPSYNC.ALL ;  /* 0x0000000000007948 */ /* 0x000fea0003800000 */
[----:B------:R-:W-:Y:S01]  /*5a50*/  R2UR UR4, R80 ;  /* 0x00000000500472ca */ /* 0x000fe200000e0000 */
[----:B------:R-:W-:Y:S01]  /*5a60*/  BSSY.RECONVERGENT B0, `(.L_x_97) ;  /* 0x0000121000007945 */ /* 0x000fe20003800200 */
[----:B------:R-:W-:Y:S02]  /*5a70*/  ISETP.NE.AND P6, PT, R104, RZ, PT ;  /* 0x000000ff6800720c */ /* 0x000fe40003fc5270 */
[----:B------:R-:W-:Y:S02]  /*5a80*/  IADD3 R119, PT, PT, R153, UR49, RZ ;  /* 0x0000003199777c10 */ /* 0x000fe4000fffe0ff */
[----:B------:R-:W-:Y:S02]  /*5a90*/  SHF.L.U32 R124, R163, 0x4, RZ ;  /* 0x00000004a37c7819 */ /* 0x000fe400000006ff */
[-C--:B------:R-:W-:Y:S02]  /*5aa0*/  IADD3 R172, PT, PT, R165, R119.reuse, RZ ;  /* 0x00000077a5ac7210 */ /* 0x080fe40007ffe0ff */
[----:B------:R-:W-:Y:S02]  /*5ab0*/  IADD3 R171, PT, PT, R164, R119, RZ ;  /* 0x00000077a4ab7210 */ /* 0x000fe40007ffe0ff */
[----:B------:R-:W-:Y:S01]  /*5ac0*/  IADD3 R170, PT, PT, R119, R124, RZ ;  /* 0x0000007c77aa7210 */ /* 0x000fe20007ffe0ff */
[----:B-1-3--:R-:W2:Y:S01]  /*5ad0*/  LDTM.x64 R4, tmem[UR4] ;  /* 0x00000004000479ee */ /* 0x00aea20008340000 */
[C---:B------:R-:W-:Y:S02]  /*5ae0*/  PRMT R81, R100.reuse, 0x8880, RZ ;  /* 0x0000888064517816 */ /* 0x040fe400000000ff */
[----:B------:R-:W-:Y:S02]  /*5af0*/  SHF.R.S32.HI R83, RZ, 0x18, R83 ;  /* 0x00000018ff537819 */ /* 0x000fe40000011453 */
[----:B------:R-:W-:Y:S02]  /*5b00*/  SHF.R.S32.HI R86, RZ, 0x18, R101 ;  /* 0x00000018ff567819 */ /* 0x000fe40000011465 */
[----:B------:R-:W-:Y:S02]  /*5b10*/  SHF.L.U32 R84, R100, 0x8, RZ ;  /* 0x0000000864547819 */ /* 0x000fe400000006ff */
[----:B------:R-:W-:Y:S02]  /*5b20*/  SHF.L.U32 R85, R101, 0x8, RZ ;  /* 0x0000000865557819 */ /* 0x000fe400000006ff */
[----:B------:R-:W-:Y:S02]  /*5b30*/  SHF.R.S32.HI R84, RZ, 0x18, R84 ;  /* 0x00000018ff547819 */ /* 0x000fe40000011454 */
[----:B------:R-:W-:Y:S02]  /*5b40*/  SHF.R.S32.HI R85, RZ, 0x18, R85 ;  /* 0x00000018ff557819 */ /* 0x000fe40000011455 */
[----:B------:R-:W-:Y:S02]  /*5b50*/  SHF.L.U32 R87, R98, 0x8, RZ ;  /* 0x0000000862577819 */ /* 0x000fe400000006ff */
[----:B------:R-:W-:Y:S02]  /*5b60*/  ISETP.NE.AND P0, PT, R167, RZ, PT ;  /* 0x000000ffa700720c */ /* 0x000fe40003f05270 */
[----:B------:R-:W-:Y:S02]  /*5b70*/  SHF.R.S32.HI R87, RZ, 0x18, R87 ;  /* 0x00000018ff577819 */ /* 0x000fe40000011457 */
[----:B------:R-:W-:Y:S02]  /*5b80*/  LEA R125, R160, UR49, 0x3 ;  /* 0x00000031a07d7c11 */ /* 0x000fe4000f8e18ff */
[----:B------:R-:W-:Y:S01]  /*5b90*/  @P6 SHF.L.U32 R126, R159, 0x1f, RZ ;  /* 0x0000001f9f7e6819 */ /* 0x000fe200000006ff */
[C---:B--2---:R-:W-:Y:S02]  /*5ba0*/  IMAD R0, R78.reuse, R4, RZ ;  /* 0x000000044e007224 */ /* 0x044fe400078e02ff */
[C---:B------:R-:W-:Y:S02]  /*5bb0*/  IMAD R2, R78.reuse, R5, RZ ;  /* 0x000000054e027224 */ /* 0x040fe400078e02ff */
[----:B------:R-:W-:Y:S02]  /*5bc0*/  IMAD R3, R78, R6, RZ ;  /* 0x000000064e037224 */ /* 0x000fe400078e02ff */
[-C--:B------:R-:W-:Y:S01]  /*5bd0*/  IMAD R0, R81, R82.reuse, R0 ;  /* 0x0000005251007224 */ /* 0x080fe200078e0200 */
[----:B------:R-:W-:Y:S01]  /*5be0*/  SHF.R.S32.HI R81, RZ, 0x18, R100 ;  /* 0x00000018ff517819 */ /* 0x000fe20000011464 */
[-C--:B------:R-:W-:Y:S01]  /*5bf0*/  IMAD R2, R83, R82.reuse, R2 ;  /* 0x0000005253027224 */ /* 0x080fe200078e0202 */
[C---:B------:R-:W-:Y:S01]  /*5c00*/  PRMT R83, R101.reuse, 0x8880, RZ ;  /* 0x0000888065537816 */ /* 0x040fe200000000ff */
[----:B------:R-:W-:Y:S01]  /*5c10*/  IMAD R3, R84, R82, R3 ;  /* 0x0000005254037224 */ /* 0x000fe200078e0203 */
[----:B------:R-:W-:Y:S01]  /*5c20*/  SHF.L.U32 R84, R101, 0x10, RZ ;  /* 0x0000001065547819 */ /* 0x000fe200000006ff */
[C---:B------:R-:W-:Y:S02]  /*5c30*/  IMAD R7, R78.reuse, R7, RZ ;  /* 0x000000074e077224 */ /* 0x040fe400078e02ff */
[C---:B------:R-:W-:Y:S01]  /*5c40*/  IMAD R4, R78.reuse, R8, RZ ;  /* 0x000000084e047224 */ /* 0x040fe200078e02ff */
[----:B------:R-:W-:Y:S01]  /*5c50*/  SHF.R.S32.HI R84, RZ, 0x18, R84 ;  /* 0x00000018ff547819 */ /* 0x000fe20000011454 */
[----:B------:R-:W-:Y:S02]  /*5c60*/  IMAD R5, R78, R9, RZ ;  /* 0x000000094e057224 */ /* 0x000fe400078e02ff */
[----:B------:R-:W-:Y:S01]  /*5c70*/  IMAD R7, R81, R82, R7 ;  /* 0x0000005251077224 */ /* 0x000fe200078e0207 */
[----:B------:R-:W-:Y:S01]  /*5c80*/  PRMT R81, R102, 0x8880, RZ ;  /* 0x0000888066517816 */ /* 0x000fe200000000ff */
[----:B------:R-:W-:Y:S02]  /*5c90*/  IMAD R6, R78, R10, RZ ;  /* 0x0000000a4e067224 */ /* 0x000fe400078e02ff */
[-C--:B------:R-:W-:Y:S01]  /*5ca0*/  IMAD R4, R83, R82.reuse, R4 ;  /* 0x0000005253047224 */ /* 0x080fe200078e0204 */
[----:B------:R-:W-:Y:S01]  /*5cb0*/  I2IP.S8.S32.SAT R105, R7, R3, RZ ;  /* 0x0000000307697239 */ /* 0x000fe200000014ff */
[----:B------:R-:W-:Y:S01]  /*5cc0*/  IMAD R5, R84, R82, R5 ;  /* 0x0000005254057224 */ /* 0x000fe200078e0205 */
[----:B------:R-:W-:Y:S01]  /*5cd0*/  SHF.L.U32 R83, R102, 0x10, RZ ;  /* 0x0000001066537819 */ /* 0x000fe200000006ff */
[----:B------:R-:W-:Y:S01]  /*5ce0*/  IMAD R11, R78, R11, RZ ;  /* 0x0000000b4e0b7224 */ /* 0x000fe200078e02ff */
[----:B------:R-:W-:Y:S01]  /*5cf0*/  I2IP.S8.S32.SAT R104, R2, R0, R105 ;  /* 0x0000000002687239 */ /* 0x000fe20000001469 */
[----:B------:R-:W-:Y:S01]  /*5d00*/  IMAD R6, R85, R82, R6 ;  /* 0x0000005255067224 */ /* 0x000fe200078e0206 */
[----:B------:R-:W-:Y:S01]  /*5d10*/  SHF.R.S32.HI R83, RZ, 0x18, R83 ;  /* 0x00000018ff537819 */ /* 0x000fe20000011453 */
[----:B------:R-:W-:Y:S01]  /*5d20*/  IMAD R8, R78, R12, RZ ;  /* 0x0000000c4e087224 */ /* 0x000fe200078e02ff */
[----:B------:R-:W-:Y:S01]  /*5d30*/  SHF.L.U32 R85, R102, 0x8, RZ ;  /* 0x0000000866557819 */ /* 0x000fe200000006ff */
[----:B------:R-:W-:Y:S02]  /*5d40*/  IMAD R9, R78, R13, RZ ;  /* 0x0000000d4e097224 */ /* 0x000fe400078e02ff */
[----:B------:R-:W-:Y:S01]  /*5d50*/  IMAD R11, R86, R82, R11 ;  /* 0x00000052560b7224 */ /* 0x000fe200078e020b */
[----:B------:R-:W-:Y:S01]  /*5d60*/  SHF.R.S32.HI R85, RZ, 0x18, R85 ;  /* 0x00000018ff557819 */ /* 0x000fe20000011455 */
[C---:B------:R-:W-:Y:S01]  /*5d70*/  IMAD R10, R78.reuse, R14, RZ ;  /* 0x0000000e4e0a7224 */ /* 0x040fe200078e02ff */
[----:B------:R-:W-:Y:S01]  /*5d80*/  SHF.R.S32.HI R86, RZ, 0x18, R103 ;  /* 0x00000018ff567819 */ /* 0x000fe20000011467 */
[----:B------:R-:W-:Y:S01]  /*5d90*/  IMAD R8, R81, R82, R8 ;  /* 0x0000005251087224 */ /* 0x000fe200078e0208 */
[----:B------:R-:W-:Y:S01]  /*5da0*/  I2IP.S8.S32.SAT R106, R11, R6, RZ ;  /* 0x000000060b6a7239 */ /* 0x000fe200000014ff */
[----:B------:R-:W-:Y:S01]  /*5db0*/  IMAD R9, R83, R82, R9 ;  /* 0x0000005253097224 */ /* 0x000fe200078e0209 */
[C---:B------:R-:W-:Y:S01]  /*5dc0*/  PRMT R83, R103.reuse, 0x8880, RZ ;  /* 0x0000888067537816 */ /* 0x040fe200000000ff */
[----:B------:R-:W-:Y:S01]  /*5dd0*/  IMAD.U32 R84, R103, 0x10000, RZ ;  /* 0x0001000067547824 */ /* 0x000fe200078e00ff */
[----:B------:R-:W-:Y:S01]  /*5de0*/  I2IP.S8.S32.SAT R105, R5, R4, R106 ;  /* 0x0000000405697239 */ /* 0x000fe2000000146a */
[C---:B------:R-:W-:Y:S01]  /*5df0*/  IMAD R15, R78.reuse, R15, RZ ;  /* 0x0000000f4e0f7224 */ /* 0x040fe200078e02ff */
[----:B------:R-:W-:Y:S01]  /*5e00*/  SHF.R.S32.HI R81, RZ, 0x18, R102 ;  /* 0x00000018ff517819 */ /* 0x000fe20000011466 */
[----:B------:R-:W-:Y:S01]  /*5e10*/  IMAD R10, R85, R82, R10 ;  /* 0x00000052550a7224 */ /* 0x000fe200078e020a */
[----:B------:R-:W-:Y:S01]  /*5e20*/  SHF.R.S32.HI R84, RZ, 0x18, R84 ;  /* 0x00000018ff547819 */ /* 0x000fe20000011454 */
[C---:B------:R-:W-:Y:S01]  /*5e30*/  IMAD R12, R78.reuse, R16, RZ ;  /* 0x000000104e0c7224 */ /* 0x040fe200078e02ff */
[----:B------:R-:W-:Y:S01]  /*5e40*/  SHF.L.U32 R85, R103, 0x8, RZ ;  /* 0x0000000867557819 */ /* 0x000fe200000006ff */
[----:B------:R-:W-:Y:S02]  /*5e50*/  IMAD R13, R78, R17, RZ ;  /* 0x000000114e0d7224 */ /* 0x000fe400078e02ff */
[----:B------:R-:W-:Y:S01]  /*5e60*/  IMAD R15, R81, R82, R15 ;  /* 0x00000052510f7224 */ /* 0x000fe200078e020f */
[----:B------:R-:W-:Y:S01]  /*5e70*/  PRMT R81, R88, 0x8880, RZ ;  /* 0x0000888058517816 */ /* 0x000fe200000000ff */
[----:B------:R-:W-:Y:S01]  /*5e80*/  IMAD R14, R78, R18, RZ ;  /* 0x000000124e0e7224 */ /* 0x000fe200078e02ff */
[----:B------:R-:W-:Y:S01]  /*5e90*/  SHF.R.S32.HI R85, RZ, 0x18, R85 ;  /* 0x00000018ff557819 */ /* 0x000fe20000011455 */
[----:B------:R-:W-:Y:S01]  /*5ea0*/  IMAD R12, R83, R82, R12 ;  /* 0x00000052530c7224 */ /* 0x000fe200078e020c */
[----:B------:R-:W-:Y:S01]  /*5eb0*/  I2IP.S8.S32.SAT R106, R15, R10, RZ ;  /* 0x0000000a0f6a7239 */ /* 0x000fe200000014ff */
[----:B------:R-:W-:Y:S01]  /*5ec0*/  IMAD R13, R84, R82, R13 ;  /* 0x00000052540d7224 */ /* 0x000fe200078e020d */
[----:B------:R-:W-:Y:S01]  /*5ed0*/  SHF.L.U32 R83, R88, 0x10, RZ ;  /* 0x0000001058537819 */ /* 0x000fe200000006ff */
[C---:B------:R-:W-:Y:S01]  /*5ee0*/  IMAD R19, R78.reuse, R19, RZ ;  /* 0x000000134e137224 */ /* 0x040fe200078e02ff */
[----:B------:R-:W-:Y:S01]  /*5ef0*/  I2IP.S8.S32.SAT R106, R9, R8, R106 ;  /* 0x00000008096a7239 */ /* 0x000fe2000000146a */
[----:B------:R-:W-:Y:S01]  /*5f00*/  IMAD R14, R85, R82, R14 ;  /* 0x00000052550e7224 */ /* 0x000fe200078e020e */
[----:B------:R-:W-:Y:S01]  /*5f10*/  SHF.R.S32.HI R83, RZ, 0x18, R83 ;  /* 0x00000018ff537819 */ /* 0x000fe20000011453 */
[C---:B------:R-:W-:Y:S01]  /*5f20*/  IMAD R16, R78.reuse, R20, RZ ;  /* 0x000000144e107224 */ /* 0x040fe200078e02ff */
[----:B------:R-:W-:Y:S01]  /*5f30*/  SHF.L.U32 R84, R89, 0x10, RZ ;  /* 0x0000001059547819 */ /* 0x000fe200000006ff */
[----:B------:R-:W-:Y:S01]  /*5f40*/  IMAD R17, R78, R21, RZ ;  /* 0x000000154e117224 */ /* 0x000fe200078e02ff */
[----:B------:R-:W-:Y:S01]  /*5f50*/  SHF.L.U32 R85, R88, 0x8, RZ ;  /* 0x0000000858557819 */ /* 0x000fe200000006ff */
[----:B------:R-:W-:Y:S01]  /*5f60*/  IMAD R19, R86, R82, R19 ;  /* 0x0000005256137224 */ /* 0x000fe200078e0213 */
[----:B------:R-:W-:Y:S01]  /*5f70*/  SHF.R.S32.HI R84, RZ, 0x18, R84 ;  /* 0x00000018ff547819 */ /* 0x000fe20000011454 */
[C---:B------:R-:W-:Y:S01]  /*5f80*/  IMAD R18, R78.reuse, R22, RZ ;  /* 0x000000164e127224 */ /* 0x040fe200078e02ff */
[----:B------:R-:W-:Y:S01]  /*5f90*/  SHF.R.S32.HI R85, RZ, 0x18, R85 ;  /* 0x00000018ff557819 */ /* 0x000fe20000011455 */
[----:B------:R-:W-:Y:S01]  /*5fa0*/  IMAD R16, R81, R82, R16 ;  /* 0x0000005251107224 */ /* 0x000fe200078e0210 */
[----:B------:R-:W-:Y:S01]  /*5fb0*/  I2IP.S8.S32.SAT R107, R19, R14, RZ ;  /* 0x0000000e136b7239 */ /* 0x000fe200000014ff */
[-C--:B------:R-:W-:Y:S01]  /*5fc0*/  IMAD R17, R83, R82.reuse, R17 ;  /* 0x0000005253117224 */ /* 0x080fe200078e0211 */
[----:B------:R-:W-:Y:S01]  /*5fd0*/  PRMT R83, R89, 0x8880, RZ ;  /* 0x0000888059537816 */ /* 0x000fe200000000ff */
[C---:B------:R-:W-:Y:S01]  /*5fe0*/  IMAD R23, R78.reuse, R23, RZ ;  /* 0x000000174e177224 */ /* 0x040fe200078e02ff */
[----:B------:R-:W-:Y:S01]  /*5ff0*/  SHF.R.S32.HI R81, RZ, 0x18, R88 ;  /* 0x00000018ff517819 */ /* 0x000fe20000011458 */
[----:B------:R-:W-:Y:S01]  /*6000*/  IMAD R18, R85, R82, R18 ;  /* 0x0000005255127224 */ /* 0x000fe200078e0212 */
[----:B------:R-:W-:Y:S01]  /*6010*/  SHF.L.U32 R85, R89, 0x8, RZ ;  /* 0x0000000859557819 */ /* 0x000fe200000006ff */
[C---:B------:R-:W-:Y:S01]  /*6020*/  IMAD R20, R78.reuse, R24, RZ ;  /* 0x000000184e147224 */ /* 0x040fe200078e02ff */
[----:B------:R-:W-:Y:S01]  /*6030*/  I2IP.S8.S32.SAT R107, R13, R12, R107 ;  /* 0x0000000c0d6b7239 */ /* 0x000fe2000000146b */
[----:B------:R-:W-:Y:S01]  /*6040*/  IMAD R21, R78, R25, RZ ;  /* 0x000000194e157224 */ /* 0x000fe200078e02ff */
[----:B------:R-:W-:Y:S01]  /*6050*/  SHF.R.S32.HI R85, RZ, 0x18, R85 ;  /* 0x00000018ff557819 */ /* 0x000fe20000011455 */
[----:B------:R-:W-:Y:S01]  /*6060*/  IMAD R23, R81, R82, R23 ;  /* 0x0000005251177224 */ /* 0x000fe200078e0217 */
[----:B------:R-:W-:Y:S01]  /*6070*/  PRMT R81, R90, 0x8880, RZ ;  /* 0x000088805a517816 */ /* 0x000fe200000000ff */
[----:B------:R-:W-:Y:S01]  /*6080*/  IMAD R22, R78, R26, RZ ;  /* 0x0000001a4e167224 */ /* 0x000fe200078e02ff */
[----:B------:R1:W-:Y:S01]  /*6090*/  STS.128 [R153+UR49+0x4200], R104 ;  /* 0x0042006899007988 */ /* 0x0003e20008000c31 */
[----:B------:R-:W-:Y:S01]  /*60a0*/  IMAD R20, R83, R82, R20 ;  /* 0x0000005253147224 */ /* 0x000fe200078e0214 */
[----:B------:R-:W-:Y:S01]  /*60b0*/  I2IP.S8.S32.SAT R108, R23, R18, RZ ;  /* 0x00000012176c7239 */ /* 0x000fe200000014ff */
[----:B------:R-:W-:Y:S01]  /*60c0*/  IMAD R21, R84, R82, R21 ;  /* 0x0000005254157224 */ /* 0x000fe200078e0215 */
[----:B------:R-:W-:Y:S01]  /*60d0*/  SHF.R.S32.HI R86, RZ, 0x18, R89 ;  /* 0x00000018ff567819 */ /* 0x000fe20000011459 */
[----:B------:R-:W-:Y:S01]  /*60e0*/  IMAD.U32 R83, R90, 0x10000, RZ ;  /* 0x000100005a537824 */ /* 0x000fe200078e00ff */
[----:B------:R-:W-:Y:S01]  /*60f0*/  I2IP.S8.S32.SAT R108, R17, R16, R108 ;  /* 0x00000010116c7239 */ /* 0x000fe2000000146c */
[----:B------:R-:W-:Y:S01]  /*6100*/  IMAD R27, R78, R27, RZ ;  /* 0x0000001b4e1b7224 */ /* 0x000fe200078e02ff */
[----:B------:R-:W-:Y:S01]  /*6110*/  SHF.L.U32 R84, R91, 0x10, RZ ;  /* 0x000000105b547819 */ /* 0x000fe200000006ff */
[----:B------:R-:W-:Y:S01]  /*6120*/  IMAD R22, R85, R82, R22 ;  /* 0x0000005255167224 */ /* 0x000fe200078e0216 */
[----:B------:R-:W-:Y:S01]  /*6130*/  SHF.L.U32 R85, R90, 0x8, RZ ;  /* 0x000000085a557819 */ /* 0x000fe200000006ff */
[C---:B------:R-:W-:Y:S01]  /*6140*/  IMAD R24, R78.reuse, R28, RZ ;  /* 0x0000001c4e187224 */ /* 0x040fe200078e02ff */
[----:B------:R-:W-:Y:S01]  /*6150*/  SHF.R.S32.HI R83, RZ, 0x18, R83 ;  /* 0x00000018ff537819 */ /* 0x000fe20000011453 */
[----:B------:R-:W-:Y:S01]  /*6160*/  IMAD R25, R78, R29, RZ ;  /* 0x0000001d4e197224 */ /* 0x000fe200078e02ff */
[----:B------:R-:W-:Y:S01]  /*6170*/  SHF.R.S32.HI R84, RZ, 0x18, R84 ;  /* 0x00000018ff547819 */ /* 0x000fe20000011454 */
[----:B------:R-:W-:Y:S01]  /*6180*/  IMAD R27, R86, R82, R27 ;  /* 0x00000052561b7224 */ /* 0x000fe200078e021b */
[----:B------:R-:W-:Y:S01]  /*6190*/  SHF.R.S32.HI R85, RZ, 0x18, R85 ;  /* 0x00000018ff557819 */ /* 0x000fe20000011455 */
[C---:B------:R-:W-:Y:S01]  /*61a0*/  IMAD R26, R78.reuse, R30, RZ ;  /* 0x0000001e4e1a7224 */ /* 0x040fe200078e02ff */
[----:B------:R-:W-:Y:S01]  /*61b0*/  SHF.R.S32.HI R86, RZ, 0x18, R91 ;  /* 0x00000018ff567819 */ /* 0x000fe2000001145b */
[----:B------:R-:W-:Y:S01]  /*61c0*/  IMAD R24, R81, R82, R24 ;  /* 0x0000005251187224 */ /* 0x000fe200078e0218 */
[----:B------:R-:W-:Y:S01]  /*61d0*/  I2IP.S8.S32.SAT R109, R27, R22, RZ ;  /* 0x000000161b6d7239 */ /* 0x000fe200000014ff */
[----:B------:R-:W-:Y:S01]  /*61e0*/  IMAD R25, R83, R82, R25 ;  /* 0x0000005253197224 */ /* 0x000fe200078e0219 */
[----:B------:R-:W-:Y:S01]  /*61f0*/  SHF.R.S32.HI R81, RZ, 0x18, R90 ;  /* 0x00000018ff517819 */ /* 0x000fe2000001145a */
[C---:B------:R-:W-:Y:S01]  /*6200*/  IMAD R31, R78.reuse, R31, RZ ;  /* 0x0000001f4e1f7224 */ /* 0x040fe200078e02ff */
[----:B------:R-:W-:Y:S01]  /*6210*/  I2IP.S8.S32.SAT R109, R21, R20, R109 ;  /* 0x00000014156d7239 */ /* 0x000fe2000000146d */
[----:B------:R-:W-:Y:S01]  /*6220*/  IMAD R26, R85, R82, R26 ;  /* 0x00000052551a7224 */ /* 0x000fe200078e021a */
[C---:B------:R-:W-:Y:S01]  /*6230*/  PRMT R83, R91.reuse, 0x8880, RZ ;  /* 0x000088805b537816 */ /* 0x040fe200000000ff */
[C---:B------:R-:W-:Y:S01]  /*6240*/  IMAD R28, R78.reuse, R32, RZ ;  /* 0x000000204e1c7224 */ /* 0x040fe200078e02ff */
[----:B------:R-:W-:Y:S01]  /*6250*/  SHF.L.U32 R85, R91, 0x8, RZ ;  /* 0x000000085b557819 */ /* 0x000fe200000006ff */
[C---:B------:R-:W-:Y:S02]  /*6260*/  IMAD R29, R78.reuse, R33, RZ ;  /* 0x000000214e1d7224 */ /* 0x040fe400078e02ff */
[----:B------:R-:W-:Y:S01]  /*6270*/  IMAD R31, R81, R82, R31 ;  /* 0x00000052511f7224 */ /* 0x000fe200078e021f */
[----:B------:R-:W-:Y:S01]  /*6280*/  SHF.R.S32.HI R85, RZ, 0x18, R85 ;  /* 0x00000018ff557819 */ /* 0x000fe20000011455 */
[----:B------:R-:W-:Y:S01]  /*6290*/  IMAD R30, R78, R34, RZ ;  /* 0x000000224e1e7224 */ /* 0x000fe200078e02ff */
[----:B------:R-:W-:Y:S01]  /*62a0*/  PRMT R81, R92, 0x8880, RZ ;  /* 0x000088805c517816 */ /* 0x000fe200000000ff */
[----:B------:R-:W-:Y:S01]  /*62b0*/  IMAD R28, R83, R82, R28 ;  /* 0x00000052531c7224 */ /* 0x000fe200078e021c */
[----:B------:R-:W-:Y:S01]  /*62c0*/  I2IP.S8.S32.SAT R110, R31, R26, RZ ;  /* 0x0000001a1f6e7239 */ /* 0x000fe200000014ff */
[----:B------:R-:W-:Y:S01]  /*62d0*/  IMAD R29, R84, R82, R29 ;  /* 0x00000052541d7224 */ /* 0x000fe200078e021d */
[----:B------:R-:W-:Y:S01]  /*62e0*/  SHF.L.U32 R83, R92, 0x10, RZ ;  /* 0x000000105c537819 */ /* 0x000fe200000006ff */
[----:B------:R-:W-:Y:S01]  /*62f0*/  IMAD R35, R78, R35, RZ ;  /* 0x000000234e237224 */ /* 0x000fe200078e02ff */
[----:B------:R-:W-:Y:S01]  /*6300*/  I2IP.S8.S32.SAT R110, R25, R24, R110 ;  /* 0x00000018196e7239 */ /* 0x000fe2000000146e */
[----:B------:R-:W-:Y:S01]  /*6310*/  IMAD R30, R85, R82, R30 ;  /* 0x00000052551e7224 */ /* 0x000fe200078e021e */
[----:B------:R-:W-:Y:S01]  /*6320*/  SHF.L.U32 R85, R92, 0x8, RZ ;  /* 0x000000085c557819 */ /* 0x000fe200000006ff */
[C---:B------:R-:W-:Y:S01]  /*6330*/  IMAD R32, R78.reuse, R36, RZ ;  /* 0x000000244e207224 */ /* 0x040fe200078e02ff */
[----:B------:R-:W-:Y:S01]  /*6340*/  SHF.R.S32.HI R83, RZ, 0x18, R83 ;  /* 0x00000018ff537819 */ /* 0x000fe20000011453 */
[----:B------:R-:W-:Y:S01]  /*6350*/  IMAD R33, R78, R37, RZ ;  /* 0x000000254e217224 */ /* 0x000fe200078e02ff */
[----:B------:R-:W-:Y:S01]  /*6360*/  SHF.R.S32.HI R85, RZ, 0x18, R85 ;  /* 0x00000018ff557819 */ /* 0x000fe20000011455 */
[----:B------:R-:W-:Y:S01]  /*6370*/  IMAD R35, R86, R82, R35 ;  /* 0x0000005256237224 */ /* 0x000fe200078e0223 */
[----:B------:R-:W-:Y:S01]  /*6380*/  PRMT R84, R93, 0x8880, RZ ;  /* 0x000088805d547816 */ /* 0x000fe200000000ff */
[----:B------:R-:W-:Y:S01]  /*6390*/  IMAD R34, R78, R38, RZ ;  /* 0x000000264e227224 */ /* 0x000fe200078e02ff */
[----:B------:R-:W-:Y:S01]  /*63a0*/  SHF.L.U32 R86, R96, 0x10, RZ ;  /* 0x0000001060567819 */ /* 0x000fe200000006ff */
[----:B------:R-:W-:Y:S01]  /*63b0*/  IMAD R32, R81, R82, R32 ;  /* 0x0000005251207224 */ /* 0x000fe200078e0220 */
[----:B------:R-:W-:Y:S01]  /*63c0*/  SHF.R.S32.HI R81, RZ, 0x18, R92 ;  /* 0x00000018ff517819 */ /* 0x000fe2000001145c */
[C---:B------:R-:W-:Y:S01]  /*63d0*/  IMAD R39, R78.reuse, R39, RZ ;  /* 0x000000274e277224 */ /* 0x040fe200078e02ff */
[----:B------:R-:W-:Y:S01]  /*63e0*/  I2IP.S8.S32.SAT R111, R35, R30, RZ ;  /* 0x0000001e236f7239 */ /* 0x000fe200000014ff */
[-C--:B------:R-:W-:Y:S02]  /*63f0*/  IMAD R33, R83, R82.reuse, R33 ;  /* 0x0000005253217224 */ /* 0x080fe400078e0221 */
[----:B------:R-:W-:Y:S01]  /*6400*/  IMAD R34, R85, R82, R34 ;  /* 0x0000005255227224 */ /* 0x000fe200078e0222 */
[----:B------:R-:W-:Y:S01]  /*6410*/  I2IP.S8.S32.SAT R111, R29, R28, R111 ;  /* 0x0000001c1d6f7239 */ /* 0x000fe2000000146f */
[C---:B------:R-:W-:Y:S01]  /*6420*/  IMAD.U32 R83, R93.reuse, 0x10000, RZ ;  /* 0x000100005d537824 */ /* 0x040fe200078e00ff */
[----:B------:R-:W-:Y:S01]  /*6430*/  SHF.L.U32 R85, R93, 0x8, RZ ;  /* 0x000000085d557819 */ /* 0x000fe200000006ff */
[----:B------:R-:W-:Y:S01]  /*6440*/  IMAD R39, R81, R82, R39 ;  /* 0x0000005251277224 */ /* 0x000fe200078e0227 */
[----:B------:R-:W-:Y:S01]  /*6450*/  MOV R81, R84 ;  /* 0x0000005400517202 */ /* 0x000fe20000000f00 */
[C---:B------:R-:W-:Y:S01]  /*6460*/  IMAD R36, R78.reuse, R40, RZ ;  /* 0x000000284e247224 */ /* 0x040fe200078e02ff */
[----:B------:R-:W-:Y:S01]  /*6470*/  SHF.R.S32.HI R83, RZ, 0x18, R83 ;  /* 0x00000018ff537819 */ /* 0x000fe20000011453 */
[C---:B------:R-:W-:Y:S01]  /*6480*/  IMAD R37, R78.reuse, R41, RZ ;  /* 0x000000294e257224 */ /* 0x040fe200078e02ff */
[----:B------:R-:W-:Y:S01]  /*6490*/  SHF.R.S32.HI R85, RZ, 0x18, R85 ;  /* 0x00000018ff557819 */ /* 0x000fe20000011455 */
[C---:B------:R-:W-:Y:S01]  /*64a0*/  IMAD R38, R78.reuse, R42, RZ ;  /* 0x0000002a4e267224 */ /* 0x040fe200078e02ff */
[----:B------:R1:W-:Y:S01]  /*64b0*/  STS.128 [R172+0x4200], R108 ;  /* 0x0042006cac007388 */ /* 0x0003e20000000c00 */
[----:B------:R-:W-:Y:S01]  /*64c0*/  IMAD R36, R81, R82, R36 ;  /* 0x0000005251247224 */ /* 0x000fe200078e0224 */
[----:B------:R-:W-:Y:S01]  /*64d0*/  I2IP.S8.S32.SAT R112, R39, R34, RZ ;  /* 0x0000002227707239 */ /* 0x000fe200000014ff */
[-C--:B------:R-:W-:Y:S01]  /*64e0*/  IMAD R37, R83, R82.reuse, R37 ;  /* 0x0000005253257224 */ /* 0x080fe200078e0225 */
[----:B------:R-:W-:Y:S01]  /*64f0*/  SHF.R.S32.HI R84, RZ, 0x18, R93 ;  /* 0x00000018ff547819 */ /* 0x000fe2000001145d */
[----:B------:R-:W-:Y:S01]  /*6500*/  IMAD R43, R78, R43, RZ ;  /* 0x0000002b4e2b7224 */ /* 0x000fe200078e02ff */
[C---:B------:R-:W-:Y:S01]  /*6510*/  SHF.L.U32 R83, R94.reuse, 0x10, RZ ;  /* 0x000000105e537819 */ /* 0x040fe200000006ff */
[----:B------:R-:W-:Y:S01]  /*6520*/  IMAD R38, R85, R82, R38 ;  /* 0x0000005255267224 */ /* 0x000fe200078e0226 */
[----:B------:R-:W-:Y:S01]  /*6530*/  PRMT R81, R94, 0x8880, RZ ;  /* 0x000088805e517816 */ /* 0x000fe200000000ff */
[----:B------:R-:W-:Y:S01]  /*6540*/  IMAD R40, R78, R44, RZ ;  /* 0x0000002c4e287224 */ /* 0x000fe200078e02ff */
[----:B------:R-:W-:Y:S01]  /*6550*/  SHF.L.U32 R85, R94, 0x8, RZ ;  /* 0x000000085e557819 */ /* 0x000fe200000006ff */
[----:B------:R-:W-:Y:S01]  /*6560*/  IMAD R41, R78, R45, RZ ;  /* 0x0000002d4e297224 */ /* 0x000fe200078e02ff */
[----:B------:R-:W-:Y:S01]  /*6570*/  SHF.R.S32.HI R83, RZ, 0x18, R83 ;  /* 0x00000018ff537819 */ /* 0x000fe20000011453 */
[----:B------:R-:W-:Y:S01]  /*6580*/  IMAD R43, R84, R82, R43 ;  /* 0x00000052542b7224 */ /* 0x000fe200078e022b */
[----:B------:R-:W-:Y:S01]  /*6590*/  SHF.R.S32.HI R85, RZ, 0x18, R85 ;  /* 0x00000018ff557819 */ /* 0x000fe20000011455 */
[C---:B------:R-:W-:Y:S01]  /*65a0*/  IMAD R42, R78.reuse, R46, RZ ;  /* 0x0000002e4e2a7224 */ /* 0x040fe200078e02ff */
[----:B------:R-:W-:Y:S01]  /*65b0*/  I2IP.S8.S32.SAT R112, R33, R32, R112 ;  /* 0x0000002021707239 */ /* 0x000fe20000001470 */
[----:B------:R-:W-:Y:S01]  /*65c0*/  IMAD R40, R81, R82, R40 ;  /* 0x0000005251287224 */ /* 0x000fe200078e0228 */
[----:B------:R-:W-:Y:S01]  /*65d0*/  SHF.R.S32.HI R84, RZ, 0x18, R94 ;  /* 0x00000018ff547819 */ /* 0x000fe2000001145e */
[----:B------:R-:W-:Y:S01]  /*65e0*/  IMAD R47, R78, R47, RZ ;  /* 0x0000002f4e2f7224 */ /* 0x000fe200078e02ff */
[----:B------:R-:W-:Y:S01]  /*65f0*/  I2IP.S8.S32.SAT R113, R43, R38, RZ ;  /* 0x000000262b717239 */ /* 0x000fe200000014ff */
[-C--:B------:R-:W-:Y:S01]  /*6600*/  IMAD R41, R83, R82.reuse, R41 ;  /* 0x0000005253297224 */ /* 0x080fe200078e0229 */
[----:B------:R-:W-:Y:S01]  /*6610*/  PRMT R81, R95, 0x8880, RZ ;  /* 0x000088805f517816 */ /* 0x000fe200000000ff */
[-C--:B------:R-:W-:Y:S01]  /*6620*/  IMAD R42, R85, R82.reuse, R42 ;  /* 0x00000052552a7224 */ /* 0x080fe200078e022a */
[----:B------:R-:W-:Y:S01]  /*6630*/  SHF.L.U32 R83, R95, 0x10, RZ ;  /* 0x000000105f537819 */ /* 0x000fe200000006ff */
[----:B------:R-:W-:Y:S01]  /*6640*/  IMAD R47, R84, R82, R47 ;  /* 0x00000052542f7224 */ /* 0x000fe200078e022f */
[----:B------:R-:W-:Y:S01]  /*6650*/  I2IP.S8.S32.SAT R113, R37, R36, R113 ;  /* 0x0000002425717239 */ /* 0x000fe20000001471 */
[C---:B------:R-:W-:Y:S01]  /*6660*/  IMAD R44, R78.reuse, R48, RZ ;  /* 0x000000304e2c7224 */ /* 0x040fe200078e02ff */
[----:B------:R-:W-:Y:S01]  /*6670*/  SHF.R.S32.HI R83, RZ, 0x18, R83 ;  /* 0x00000018ff537819 */ /* 0x000fe20000011453 */
[----:B------:R-:W-:Y:S01]  /*6680*/  IMAD.SHL.U32 R84, R95, 0x100, RZ ;  /* 0x000001005f547824 */ /* 0x000fe200078e00ff */
[----:B------:R-:W-:Y:S01]  /*6690*/  I2IP.S8.S32.SAT R114, R47, R42, RZ ;  /* 0x0000002a2f727239 */ /* 0x000fe200000014ff */
[----:B------:R-:W-:Y:S01]  /*66a0*/  IMAD R45, R78, R49, RZ ;  /* 0x000000314e2d7224 */ /* 0x000fe200078e02ff */
[----:B------:R-:W-:Y:S01]  /*66b0*/  PRMT R85, R96, 0x8880, RZ ;  /* 0x0000888060557816 */ /* 0x000fe200000000ff */
[----:B------:R-:W-:Y:S01]  /*66c0*/  IMAD R44, R81, R82, R44 ;  /* 0x00000052512c7224 */ /* 0x000fe200078e022c */
[----:B------:R-:W-:Y:S01]  /*66d0*/  SHF.R.S32.HI R81, RZ, 0x18, R84 ;  /* 0x00000018ff517819 */ /* 0x000fe20000011454 */
[C---:B------:R-:W-:Y:S01]  /*66e0*/  IMAD R46, R78.reuse, R50, RZ ;  /* 0x000000324e2e7224 */ /* 0x040fe200078e02ff */
[----:B------:R-:W-:Y:S01]  /*66f0*/  I2IP.S8.S32.SAT R114, R41, R40, R114 ;  /* 0x0000002829727239 */ /* 0x000fe20000001472 */
[----:B------:R-:W-:Y:S01]  /*6700*/  IMAD R45, R83, R82, R45 ;  /* 0x00000052532d7224 */ /* 0x000fe200078e022d */
[----:B------:R-:W-:Y:S01]  /*6710*/  SHF.R.S32.HI R83, RZ, 0x18, R95 ;  /* 0x00000018ff537819 */ /* 0x000fe2000001145f */
[----:B------:R-:W-:Y:S01]  /*6720*/  IMAD R51, R78, R51, RZ ;  /* 0x000000334e337224 */ /* 0x000fe200078e02ff */
[----:B------:R-:W-:Y:S01]  /*6730*/  SHF.L.U32 R84, R96, 0x8, RZ ;  /* 0x0000000860547819 */ /* 0x000fe200000006ff */
[C---:B------:R-:W-:Y:S02]  /*6740*/  IMAD R48, R78.reuse, R52, RZ ;  /* 0x000000344e307224 */ /* 0x040fe400078e02ff */
[-C--:B------:R-:W-:Y:S01]  /*6750*/  IMAD R46, R81, R82.reuse, R46 ;  /* 0x00000052512e7224 */ /* 0x080fe200078e022e */
[----:B------:R-:W-:Y:S01]  /*6760*/  SHF.R.S32.HI R81, RZ, 0x18, R86 ;  /* 0x00000018ff517819 */ /* 0x000fe20000011456 */
[C---:B------:R-:W-:Y:S01]  /*6770*/  IMAD R49, R78.reuse, R53, RZ ;  /* 0x000000354e317224 */ /* 0x040fe200078e02ff */
[----:B------:R-:W-:Y:S01]  /*6780*/  SHF.R.S32.HI R86, RZ, 0x18, R99 ;  /* 0x00000018ff567819 */ /* 0x000fe20000011463 */
[----:B------:R-:W-:Y:S01]  /*6790*/  IMAD R51, R83, R82, R51 ;  /* 0x0000005253337224 */ /* 0x000fe200078e0233 */
[----:B------:R-:W-:Y:S01]  /*67a0*/  SHF.R.S32.HI R83, RZ, 0x18, R84 ;  /* 0x00000018ff537819 */ /* 0x000fe20000011454 */
[C---:B------:R-:W-:Y:S01]  /*67b0*/  IMAD R50, R78.reuse, R54, RZ ;  /* 0x000000364e327224 */ /* 0x040fe200078e02ff */
[----:B------:R-:W-:Y:S01]  /*67c0*/  SHF.R.S32.HI R84, RZ, 0x18, R96 ;  /* 0x00000018ff547819 */ /* 0x000fe20000011460 */
[----:B------:R-:W-:Y:S01]  /*67d0*/  IMAD R48, R85, R82, R48 ;  /* 0x0000005255307224 */ /* 0x000fe200078e0230 */
[----:B------:R-:W-:Y:S01]  /*67e0*/  I2IP.S8.S32.SAT R115, R51, R46, RZ ;  /* 0x0000002e33737239 */ /* 0x000fe200000014ff */
[C---:B------:R-:W-:Y:S01]  /*67f0*/  IMAD R55, R78.reuse, R55, RZ ;  /* 0x000000374e377224 */ /* 0x040fe200078e02ff */
[----:B------:R-:W-:Y:S01]  /*6800*/  SHF.L.U32 R85, R97, 0x10, RZ ;  /* 0x0000001061557819 */ /* 0x000fe200000006ff */
[----:B------:R-:W-:Y:S01]  /*6810*/  IMAD R49, R81, R82, R49 ;  /* 0x0000005251317224 */ /* 0x000fe200078e0231 */
[----:B------:R-:W-:Y:S01]  /*6820*/  PRMT R81, R97, 0x8880, RZ ;  /* 0x0000888061517816 */ /* 0x000fe200000000ff */
[----:B------:R-:W-:Y:S01]  /*6830*/  IMAD R52, R78, R56, RZ ;  /* 0x000000384e347224 */ /* 0x000fe200078e02ff */
[----:B------:R-:W-:Y:S01]  /*6840*/  I2IP.S8.S32.SAT R115, R45, R44, R115 ;  /* 0x0000002c2d737239 */ /* 0x000fe20000001473 */
[-C--:B------:R-:W-:Y:S01]  /*6850*/  IMAD R50, R83, R82.reuse, R50 ;  /* 0x0000005253327224 */ /* 0x080fe200078e0232 */
[----:B------:R-:W-:Y:S01]  /*6860*/  SHF.R.S32.HI R83, RZ, 0x18, R85 ;  /* 0x00000018ff537819 */ /* 0x000fe20000011455 */
[-C--:B------:R-:W-:Y:S01]  /*6870*/  IMAD R55, R84, R82.reuse, R55 ;  /* 0x0000005254377224 */ /* 0x080fe200078e0237 */
[----:B------:R-:W-:Y:S01]  /*6880*/  PRMT R85, R98, 0x8880, RZ ;  /* 0x0000888062557816 */ /* 0x000fe200000000ff */
[----:B------:R-:W-:Y:S01]  /*6890*/  IMAD R52, R81, R82, R52 ;  /* 0x0000005251347224 */ /* 0x000fe200078e0234 */
[----:B------:R-:W-:Y:S01]  /*68a0*/  SHF.L.U32 R81, R97, 0x8, RZ ;  /* 0x0000000861517819 */ /* 0x000fe200000006ff */
[C---:B------:R-:W-:Y:S01]  /*68b0*/  IMAD R53, R78.reuse, R57, RZ ;  /* 0x000000394e357224 */ /* 0x040fe200078e02ff */
[----:B------:R1:W-:Y:S01]  /*68c0*/  STS.128 [R171+0x4200], R112 ;  /* 0x00420070ab007388 */ /* 0x0003e20000000c00 */
[----:B------:R-:W-:Y:S01]  /*68d0*/  IMAD R54, R78, R58, RZ ;  /* 0x0000003a4e367224 */ /* 0x000fe200078e02ff */
[----:B------:R-:W-:Y:S01]  /*68e0*/  SHF.R.S32.HI R81, RZ, 0x18, R81 ;  /* 0x00000018ff517819 */ /* 0x000fe20000011451 */
[----:B------:R-:W-:Y:S01]  /*68f0*/  IMAD R53, R83, R82, R53 ;  /* 0x0000005253357224 */ /* 0x000fe200078e0235 */
[----:B------:R-:W-:Y:S01]  /*6900*/  SHF.L.U32 R84, R98, 0x10, RZ ;  /* 0x0000001062547819 */ /* 0x000fe200000006ff */
[C---:B------:R-:W-:Y:S01]  /*6910*/  IMAD R59, R78.reuse, R59, RZ ;  /* 0x0000003b4e3b7224 */ /* 0x040fe200078e02ff */
[----:B------:R-:W-:Y:S01]  /*6920*/  SHF.R.S32.HI R83, RZ, 0x18, R97 ;  /* 0x00000018ff537819 */ /* 0x000fe20000011461 */
[C---:B------:R-:W-:Y:S01]  /*6930*/  IMAD R56, R78.reuse, R60, RZ ;  /* 0x0000003c4e387224 */ /* 0x040fe200078e02ff */
[----:B------:R-:W-:Y:S01]  /*6940*/  I2IP.S8.S32.SAT R120, R55, R50, RZ ;  /* 0x0000003237787239 */ /* 0x000fe200000014ff */
[----:B------:R-:W-:Y:S01]  /*6950*/  IMAD R54, R81, R82, R54 ;  /* 0x0000005251367224 */ /* 0x000fe200078e0236 */
[----:B------:R-:W-:Y:S01]  /*6960*/  SHF.R.S32.HI R84, RZ, 0x18, R84 ;  /* 0x00000018ff547819 */ /* 0x000fe20000011454 */
[----:B------:R-:W-:Y:S01]  /*6970*/  IMAD R57, R78, R61, RZ ;  /* 0x0000003d4e397224 */ /* 0x000fe200078e02ff */
[----:B------:R-:W-:Y:S01]  /*6980*/  I2IP.S8.S32.SAT R120, R49, R48, R120 ;  /* 0x0000003031787239 */ /* 0x000fe20000001478 */
[-C--:B------:R-:W-:Y:S01]  /*6990*/  IMAD R59, R83, R82.reuse, R59 ;  /* 0x00000052533b7224 */ /* 0x080fe200078e023b */
[----:B------:R-:W-:Y:S01]  /*69a0*/  PRMT R83, R99, 0x8880, RZ ;  /* 0x0000888063537816 */ /* 0x000fe200000000ff */
[-C--:B------:R-:W-:Y:S01]  /*69b0*/  IMAD R56, R85, R82.reuse, R56 ;  /* 0x0000005255387224 */ /* 0x080fe200078e0238 */
[----:B------:R-:W-:Y:S01]  /*69c0*/  SHF.R.S32.HI R81, RZ, 0x18, R98 ;  /* 0x00000018ff517819 */ /* 0x000fe20000011462 */
[----:B------:R-:W-:Y:S01]  /*69d0*/  IMAD R57, R84, R82, R57 ;  /* 0x0000005254397224 */ /* 0x000fe200078e0239 */
[----:B------:R-:W-:Y:S01]  /*69e0*/  I2IP.S8.S32.SAT R121, R59, R54, RZ ;  /* 0x000000363b797239 */ /* 0x000fe200000014ff */
[C---:B------:R-:W-:Y:S01]  /*69f0*/  IMAD R58, R78.reuse, R62, RZ ;  /* 0x0000003e4e3a7224 */ /* 0x040fe200078e02ff */
[C---:B------:R-:W-:Y:S01]  /*6a00*/  SHF.L.U32 R85, R99.reuse, 0x8, RZ ;  /* 0x0000000863557819 */ /* 0x040fe200000006ff */
[----:B------:R-:W-:Y:S01]  /*6a10*/  IMAD.U32 R84, R99, 0x10000, RZ ;  /* 0x0001000063547824 */ /* 0x000fe200078e00ff */
[----:B------:R-:W-:Y:S01]  /*6a20*/  I2IP.S8.S32.SAT R121, R53, R52, R121 ;  /* 0x0000003435797239 */ /* 0x000fe20000001479 */
[C---:B------:R-:W-:Y:S01]  /*6a30*/  IMAD R63, R78.reuse, R63, RZ ;  /* 0x0000003f4e3f7224 */ /* 0x040fe200078e02ff */
[----:B------:R-:W-:Y:S01]  /*6a40*/  SHF.R.S32.HI R85, RZ, 0x18, R85 ;  /* 0x00000018ff557819 */ /* 0x000fe20000011455 */
[C---:B------:R-:W-:Y:S01]  /*6a50*/  IMAD R60, R78.reuse, R64, RZ ;  /* 0x000000404e3c7224 */ /* 0x040fe200078e02ff */
[----:B------:R-:W-:Y:S01]  /*6a60*/  SHF.R.S32.HI R84, RZ, 0x18, R84 ;  /* 0x00000018ff547819 */ /* 0x000fe20000011454 */
[-C--:B------:R-:W-:Y:S02]  /*6a70*/  IMAD R58, R87, R82.reuse, R58 ;  /* 0x00000052573a7224 */ /* 0x080fe400078e023a */
[C---:B------:R-:W-:Y:S02]  /*6a80*/  IMAD R61, R78.reuse, R65, RZ ;  /* 0x000000414e3d7224 */ /* 0x040fe400078e02ff */
[-C--:B------:R-:W-:Y:S02]  /*6a90*/  IMAD R63, R81, R82.reuse, R63 ;  /* 0x00000052513f7224 */ /* 0x080fe400078e023f */
[----:B------:R-:W-:Y:S02]  /*6aa0*/  IMAD R60, R83, R82, R60 ;  /* 0x00000052533c7224 */ /* 0x000fe400078e023c */
[----:B------:R-:W-:Y:S01]  /*6ab0*/  IMAD R62, R78, R66, RZ ;  /* 0x000000424e3e7224 */ /* 0x000fe200078e02ff */
[----:B------:R-:W-:Y:S01]  /*6ac0*/  I2IP.S8.S32.SAT R122, R63, R58, RZ ;  /* 0x0000003a3f7a7239 */ /* 0x000fe200000014ff */
[----:B------:R-:W-:Y:S02]  /*6ad0*/  IMAD R61, R84, R82, R61 ;  /* 0x00000052543d7224 */ /* 0x000fe400078e023d */
[----:B------:R-:W-:Y:S01]  /*6ae0*/  IMAD R67, R78, R67, RZ ;  /* 0x000000434e437224 */ /* 0x000fe200078e02ff */
[----:B------:R-:W-:Y:S01]  /*6af0*/  I2IP.S8.S32.SAT R122, R57, R56, R122 ;  /* 0x00000038397a7239 */ /* 0x000fe2000000147a */
[-C--:B------:R-:W-:Y:S02]  /*6b00*/  IMAD R62, R85, R82.reuse, R62 ;  /* 0x00000052553e7224 */ /* 0x080fe400078e023e */
[----:B------:R-:W-:Y:S05]  /*6b10*/  IMAD R67, R86, R82, R67 ;  /* 0x0000005256437224 */ /* 0x000fea00078e0243 */
[----:B------:R-:W-:Y:S04]  /*6b20*/  I2IP.S8.S32.SAT R123, R67, R62, RZ ;  /* 0x0000003e437b7239 */ /* 0x000fe800000014ff */
[----:B------:R-:W-:Y:S05]  /*6b30*/  I2IP.S8.S32.SAT R123, R61, R60, R123 ;  /* 0x0000003c3d7b7239 */ /* 0x000fea000000147b */
[----:B------:R1:W-:Y:S01]  /*6b40*/  STS.128 [R170+0x4200], R120 ;  /* 0x00420078aa007388 */ /* 0x0003e20000000c00 */
[----:B------:R-:W-:Y:S01]  /*6b50*/  @!PT LDS RZ, [RZ] ;  /* 0x00000000fffff984 */ /* 0x000fe20000000800 */
[----:B------:R-:W-:Y:S01]  /*6b60*/  @!PT LDS RZ, [RZ] ;  /* 0x00000000fffff984 */ /* 0x000fe20000000800 */
[----:B------:R-:W-:Y:S01]  /*6b70*/  @!PT LDS RZ, [RZ] ;  /* 0x00000000fffff984 */ /* 0x000fe20000000800 */
[----:B------:R-:W-:Y:S01]  /*6b80*/  @!PT LDS RZ, [RZ] ;  /* 0x00000000fffff984 */ /* 0x000fe20000000800 */
[----:B------:R2:W-:Y:S07]  /*6b90*/  MEMBAR.ALL.CTA ;  /* 0x0000000000007992 */ /* 0x0005ee0000008000 */
[----:B--2---:R-:W2:Y:S02]  /*6ba0*/  FENCE.VIEW.ASYNC.S ;  /* 0x00000000000073c6 */ /* 0x004ea40000000000 */
[----:B--2---:R-:W-:Y:S06]  /*6bb0*/  BAR.SYNC.DEFER_BLOCKING 0x1, 0x80 ;  /* 0x0042000000007b1d */ /* 0x004fec0000010000 */
[----:B------:R-:W-:Y:S05]  /*6bc0*/  @P0 BRA `(.L_x_98) ;  /* 0x0000000000280947 */ /* 0x000fea0003800000 */
[----:B------:R-:W-:Y:S02]  /*6bd0*/  UIADD3 UR4, UPT, UPT, UR49, 0x4200, URZ ;  /* 0x0000420031047890 */ /* 0x000fe4000fffe0ff */
[----:B------:R-:W-:Y:S01]  /*6be0*/  UIADD3 UR6, UP0, UPT, UR52, 0x680, URZ ;  /* 0x0000068034067890 */ /* 0x000fe2000ff1e0ff */
[----:B------:R-:W-:Y:S03]  /*6bf0*/  UMOV UR43, UR36 ;  /* 0x00000024002b7c82 */ /* 0x000fe60008000000 */
[----:B------:R-:W-:Y:S01]  /*6c00*/  MOV R166, UR4 ;  /* 0x0000000400a67c02 */ /* 0x000fe20008000f00 */
[----:B------:R-:W-:Y:S03]  /*6c10*/  UIADD3.X UR7, UPT, UPT, URZ, UR53, URZ, UP0, !UPT ;  /* 0x00000035ff077290 */ /* 0x000fe600087fe4ff */
[----:B------:R-:W-:Y:S11]  /*6c20*/  R2UR UR40, R166 ;  /* 0x00000000a62872ca */ /* 0x000ff600000e0000 */
[----:B------:R-:W-:Y:S02]  /*6c30*/  @!UPT UIADD3 URZ, UPT, UPT, URZ, URZ, URZ ;  /* 0x000000fffffff290 */ /* 0x000fe4000fffe0ff */
[----:B------:R2:W-:Y:S01]  /*6c40*/  UTMASTG.3D [UR40], [UR6] ;  /* 0x00000028060073b5 */ /* 0x0005e20008010000 */
[----:B------:R0:W-:Y:S01]  /*6c50*/  UTMACMDFLUSH ;  /* 0x00000000000079b7 */ /* 0x0001e20000000000 */
[----:B--2---:R-:W-:Y:S04]  /*6c60*/  DEPBAR.LE SB0, 0x1 ;  /* 0x000080400000791a */ /* 0x004fe80000000000 */
.L_x_98:
[----:B------:R-:W-:Y:S05]  /*6c70*/  BSYNC.RECONVERGENT B0 ;  /* 0x0000000000007941 */ /* 0x000fea0003800200 */
.L_x_97:
[----:B------:R-:W-:Y:S06]  /*6c80*/  BAR.SYNC.DEFER_BLOCKING 0x1, 0x80 ;  /* 0x0042000000007b1d */ /* 0x000fec0000010000 */
[----:B------:R-:W2:Y:S01]  /*6c90*/  @P6 SYNCS.PHASECHK.TRANS64.TRYWAIT P0, [R125+URZ+0x70], R126 ;  /* 0x0000707e7d0065a7 */ /* 0x000ea200080011ff */
[----:B------:R-:W-:Y:S01]  /*6ca0*/  BSSY B1, `(.L_x_99) ;  /* 0x0000023000017945 */ /* 0x000fe20003800000 */
[----:B--2---:R-:W-:Y:S03]  /*6cb0*/  @P6 SEL R117, RZ, 0x1, !P0 ;  /* 0x00000001ff756807 */ /* 0x004fe60004000000 */
[----:B------:R-:W-:Y:S05]  /*6cc0*/  @!P6 BRA `(.L_x_100) ;  /* 0x000000000080e947 */ /* 0x000fea0003800000 */
[----:B------:R-:W-:Y:S01]  /*6cd0*/  ISETP.NE.AND P1, PT, R118, RZ, PT ;  /* 0x000000ff7600720c */ /* 0x000fe20003f25270 */
[----:B------:R-:W-:Y:S01]  /*6ce0*/  BSSY B0, `(.L_x_101) ;  /* 0x000000a000007945 */ /* 0x000fe20003800000 */
[----:B------:R-:W-:Y:S11]  /*6cf0*/  ISETP.NE.AND P0, PT, R117, RZ, PT ;  /* 0x000000ff7500720c */ /* 0x000ff60003f05270 */
[----:B------:R-:W-:Y:S04]  /*6d00*/  @P1 IMAD R119, R160, 0x2000, R119 ;  /* 0x00002000a0771824 */ /* 0x000fe800078e0277 */
[--C-:B------:R-:W-:Y:S01]  /*6d10*/  @P1 IMAD.IADD R124, R124, 0x1, R119.reuse ;  /* 0x000000017c7c1824 */ /* 0x100fe200078e0277 */
[----:B------:R-:W-:Y:S01]  /*6d20*/  @P1 IADD3 R3, PT, PT, R165, R119, RZ ;  /* 0x00000077a5031210 */ /* 0x000fe20007ffe0ff */
[----:B------:R-:W-:Y:S01]  /*6d30*/  @P1 IMAD.IADD R2, R164, 0x1, R119 ;  /* 0x00000001a4021824 */ /* 0x000fe200078e0277 */
[----:B------:R-:W-:Y:S06]  /*6d40*/  @P0 BRA `(.L_x_102) ;  /* 0x00000000000c0947 */ /* 0x000fec0003800000 */
[----:B------:R-:W-:Y:S04]  /*6d50*/  SHF.L.U32 R0, R159, 0x1f, RZ ;  /* 0x0000001f9f007819 */ /* 0x000fe800000006ff */
[----:B------:R-:W2:Y:S02]  /*6d60*/  SYNCS.PHASECHK.TRANS64.TRYWAIT P0, [R125+URZ+0x70], R0 ;  /* 0x000070007d0075a7 */ /* 0x000ea400080011ff */
[----:B--2---:R-:W-:Y:S05]  /*6d70*/  @!P0 BRA `(.L_x_103) ;  /* 0x00000020003c8947 */ /* 0x004fea0003800000 */
.L_x_102:
[----:B------:R-:W-:Y:S05]  /*6d80*/  BSYNC B0 ;  /* 0x0000000000007941 */ /* 0x000fea0003800000 */
.L_x_101:
[----:B------:R-:W-:Y:S01]  /*6d90*/  ISETP.NE.AND P0, PT, R118, RZ, PT ;  /* 0x000000ff7600720c */ /* 0x000fe20003f05270 */
[----:B--2---:R-:W-:Y:S02]  /*6da0*/  VIADD R125, R125, 0x80 ;  /* 0x000000807d7d7836 */ /* 0x004fe40000000000 */
[----:B------:R-:W-:Y:S02]  /*6db0*/  IMAD.U32 R0, RZ, RZ, UR37 ;  /* 0x00000025ff007e24 */ /* 0x000fe4000f8e00ff */
[----:B------:R-:W-:Y:S03]  /*6dc0*/  VIADD R160, R160, 0x1 ;  /* 0x00000001a0a07836 */ /* 0x000fe60000000000 */
[----:B------:R-:W-:Y:S05]  /*6dd0*/  PRMT R0, R0, 0x654, R125 ;  /* 0x0000065400007816 */ /* 0x000fea000000007d */
[----:B------:R2:W3:Y:S04]  /*6de0*/  @P0 LDS.128 R100, [R119+0x200] ;  /* 0x0002000077640984 */ /* 0x0004e80000000c00 */
[----:B------:R2:W4:Y:S04]  /*6df0*/  @P0 LDS.128 R88, [R3+0x200] ;  /* 0x0002000003580984 */ /* 0x0005280000000c00 */
        /* <DEDUP_REMOVED lines=12> */
[----:B--234-:R-:W-:Y:S02]  /*6ec0*/  LOP3.LUT R159, R159, R0, RZ, 0x3c, !PT ;  /* 0x000000009f9f7212 */ /* 0x01cfe400078e3cff */
.L_x_100:
[----:B------:R-:W-:Y:S05]  /*6ed0*/  BSYNC B1 ;  /* 0x0000000000017941 */ /* 0x000fea0003800000 */
.L_x_99:
[----:B------:R-:W-:Y:S05]  /*6ee0*/  VIADD R3, R80, 0x40 ;  /* 0x0000004050037836 */ /* 0x000fea0000000000 */
[----:B------:R-:W-:Y:S04]  /*6ef0*/  SHF.R.U32.HI R3, RZ, 0x15, R3 ;  /* 0x00000015ff037819 */ /* 0x000fe80000011603 */
[----:B------:R-:W-:Y:S11]  /*6f00*/  LOP3.LUT P0, RZ, R3, 0x3, R154, 0x48, !PT ;  /* 0x0000000303ff7812 */ /* 0x000ff6000780489a */
[----:B------:R-:W-:Y:S02]  /*6f10*/  @!UPT UIADD3 URZ, UPT, UPT, URZ, URZ, URZ ;  /* 0x000000fffffff290 */ /* 0x000fe4000fffe0ff */
[----:B------:R-:W-:Y:S05]  /*6f20*/  @!P0 BRA `(.L_x_104) ;  /* 0x0000000000408947 */ /* 0x000fea0003800000 */
[----:B------:R-:W2:Y:S01]  /*6f30*/  LDCU.64 UR8, c[0x4][0x70] ;  /* 0x01000e00ff0877ac */ /* 0x000ea20008000a00 */
[----:B------:R-:W-:Y:S01]  /*6f40*/  MOV R3, 0x0 ;  /* 0x0000000000037802 */ /* 0x000fe20000000f00 */
[----:B------:R-:W-:Y:S02]  /*6f50*/  HFMA2 R12, -RZ, RZ, 0, 5.9604644775390625e-08 ;  /* 0x00000001ff0c7431 */ /* 0x000fe400000001ff */
[----:B------:R-:W-:Y:S02]  /*6f60*/  IMAD.MOV.U32 R8, RZ, RZ, 0x192 ;  /* 0x00000192ff087424 */ /* 0x000fe400078e00ff */
[----:B------:R-:W-:Y:S01]  /*6f70*/  IMAD.MOV.U32 R13, RZ, RZ, RZ ;  /* 0x000000ffff0d7224 */ /* 0x000fe200078e00ff */
[----:B------:R-:W3:Y:S01]  /*6f80*/  LDCU.64 UR6, c[0x4][0x78] ;  /* 0x01000f00ff0677ac */ /* 0x000ee20008000a00 */
[----:B------:R-:W4:Y:S01]  /*6f90*/  LDC.64 R2, c[0x4][R3] ;  /* 0x0100000003027b82 */ /* 0x000f220000000a00 */
[----:B------:R-:W5:Y:S01]  /*6fa0*/  LDCU.64 UR4, c[0x4][0x10] ;  /* 0x01000200ff0477ac */ /* 0x000f620008000a00 */
[----:B--2---:R-:W-:Y:S01]  /*6fb0*/  MOV R5, UR9 ;  /* 0x0000000900057c02 */ /* 0x004fe20008000f00 */
[----:B------:R-:W-:Y:S01]  /*6fc0*/  IMAD.U32 R4, RZ, RZ, UR8 ;  /* 0x00000008ff047e24 */ /* 0x000fe2000f8e00ff */
[----:B---3--:R-:W-:Y:S01]  /*6fd0*/  MOV R7, UR7 ;  /* 0x0000000700077c02 */ /* 0x008fe20008000f00 */
[----:B------:R-:W-:Y:S01]  /*6fe0*/  IMAD.U32 R6, RZ, RZ, UR6 ;  /* 0x00000006ff067e24 */ /* 0x000fe2000f8e00ff */
[----:B-----5:R-:W-:Y:S01]  /*6ff0*/  MOV R11, UR5 ;  /* 0x00000005000b7c02 */ /* 0x020fe20008000f00 */
[----:B------:R-:W-:Y:S02]  /*7000*/  IMAD.U32 R10, RZ, RZ, UR4 ;  /* 0x00000004ff0a7e24 */ /* 0x000fe4000f8e00ff */
[----:B------:R-:W-:Y:S07]  /*7010*/  LEPC R20, `(.L_x_104) ;  /* 0x000000001014794e */ /* 0x000fee0000000000 */
[----:B-1--4-:R-:W-:Y:S05]  /*7020*/  CALL.ABS.NOINC R2 ;  /* 0x0000000002007343 */ /* 0x012fea0003c00000 */
.L_x_104:
[----:B------:R-:W-:Y:S01]  /*7030*/  ISETP.NE.AND P0, PT, R167, RZ, PT ;  /* 0x000000ffa700720c */ /* 0x000fe20003f05270 */
[----:B------:R-:W-:Y:S05]  /*7040*/  WARPSYNC.ALL ;  /* 0x0000000000007948 */ /* 0x000fea0003800000 */
[----:B------:R-:W-:Y:S01]  /*7050*/  IMAD.U32 R140, R102, 0x10000, RZ ;  /* 0x00010000668c7824 */ /* 0x000fe200078e00ff */
[----:B------:R-:W-:Y:S01]  /*7060*/  R2UR UR4, R80 ;  /* 0x00000000500472ca */ /* 0x000fe200000e0000 */
[----:B------:R-:W-:Y:S01]  /*7070*/  IMAD.U32 R134, R88, 0x10000, RZ ;  /* 0x0001000058867824 */ /* 0x000fe200078e00ff */
[C---:B------:R-:W-:Y:S01]  /*7080*/  SHF.L.U32 R0, R100.reuse, 0x10, RZ ;  /* 0x0000001064007819 */ /* 0x040fe200000006ff */
[----:B-1----:R-:W-:Y:S01]  /*7090*/  IMAD.U32 R119, R93, 0x10000, RZ ;  /* 0x000100005d777824 */ /* 0x002fe200078e00ff */
[----:B------:R-:W-:Y:S01]  /*70a0*/  PRMT R3, R100, 0x8880, RZ ;  /* 0x0000888064037816 */ /* 0x000fe200000000ff */
[----:B------:R-:W-:Y:S01]  /*70b0*/  IMAD.U32 R104, R98, 0x10000, RZ ;  /* 0x0001000062687824 */ /* 0x000fe200078e00ff */
[----:B------:R-:W-:Y:S01]  /*70c0*/  SHF.L.U32 R81, R100, 0x8, RZ ;  /* 0x0000000864517819 */ /* 0x000fe200000006ff */
[----:B------:R-:W-:Y:S01]  /*70d0*/  IMAD.SHL.U32 R127, R90, 0x100, RZ ;  /* 0x000001005a7f7824 */ /* 0x000fe200078e00ff */
[----:B------:R-:W-:Y:S01]  /*70e0*/  SHF.R.S32.HI R0, RZ, 0x18, R0 ;  /* 0x00000018ff007819 */ /* 0x000fe20000011400 */
[----:B------:R-:W-:Y:S01]  /*70f0*/  IMAD.SHL.U32 R112, R95, 0x100, RZ ;  /* 0x000001005f707824 */ /* 0x000fe200078e00ff */
[----:B------:R-:W-:Y:S01]  /*7100*/  SHF.R.S32.HI R81, RZ, 0x18, R81 ;  /* 0x00000018ff517819 */ /* 0x000fe20000011451 */
[----:B------:R-:W-:Y:S01]  /*7110*/  BSSY.RECONVERGENT B0, `(.L_x_105) ;  /* 0x0000121000007945 */ /* 0x000fe20003800200 */
[----:B------:R-:W-:Y:S01]  /*7120*/  SHF.R.S32.HI R2, RZ, 0x18, R100 ;  /* 0x00000018ff027819 */ /* 0x000fe20000011464 */
[----:B------:R-:W1:Y:S01]  /*7130*/  LDTM.x64 R4, tmem[UR4+0x40] ;  /* 0x00004004000479ee */ /* 0x000e620008340000 */
[----:B------:R-:W-:Y:S01]  /*7140*/  NOP ;  /* 0x0000000000007918 */ /* 0x000fe20000000000 */
[----:B------:R-:W-:Y:S02]  /*7150*/  SHF.R.S32.HI R84, RZ, 0x18, R101 ;  /* 0x00000018ff547819 */ /* 0x000fe40000011465 */
[----:B------:R-:W-:Y:S02]  /*7160*/  SHF.R.S32.HI R85, RZ, 0x18, R102 ;  /* 0x00000018ff557819 */ /* 0x000fe40000011466 */
[----:B------:R-:W-:Y:S02]  /*7170*/  SHF.R.S32.HI R86, RZ, 0x18, R103 ;  /* 0x00000018ff567819 */ /* 0x000fe40000011467 */
[----:B------:R-:W-:Y:S02]  /*7180*/  SHF.R.S32.HI R87, RZ, 0x18, R88 ;  /* 0x00000018ff577819 */ /* 0x000fe40000011458 */
[----:B------:R-:W-:Y:S02]  /*7190*/  R2UR UR5, R116 ;  /* 0x00000000740572ca */ /* 0x000fe400000e0000 */
[C---:B------:R-:W-:Y:S02]  /*71a0*/  PRMT R143, R101.reuse, 0x8880, RZ ;  /* 0x00008880658f7816 */ /* 0x040fe400000000ff */
[----:B------:R-:W-:Y:S02]  /*71b0*/  SHF.L.U32 R83, R101, 0x10, RZ ;  /* 0x0000001065537819 */ /* 0x000fe400000006ff */
[----:B------:R-:W-:Y:S02]  /*71c0*/  PRMT R141, R102, 0x8880, RZ ;  /* 0x00008880668d7816 */ /* 0x000fe400000000ff */
[----:B------:R-:W-:Y:S02]  /*71d0*/  SHF.R.S32.HI R83, RZ, 0x18, R83 ;  /* 0x00000018ff537819 */ /* 0x000fe40000011453 */
[C---:B------:R-:W-:Y:S02]  /*71e0*/  PRMT R138, R103.reuse, 0x8880, RZ ;  /* 0x00008880678a7816 */ /* 0x040fe400000000ff */
[----:B------:R-:W-:Y:S01]  /*71f0*/  SHF.L.U32 R137, R103, 0x10, RZ ;  /* 0x0000001067897819 */ /* 0x000fe200000006ff */
[----:B------:R-:W-:Y:S01]  /*7200*/  UIADD3 UR5, UPT, UPT, UR5, 0xe0, URZ ;  /* 0x000000e005057890 */ /* 0x000fe2000fffe0ff */
[----:B-1----:R-:W-:Y:S01]  /*7210*/  IMAD R4, R78, R4, RZ ;  /* 0x000000044e047224 */ /* 0x002fe200078e02ff */
[----:B------:R-:W-:Y:S01]  /*7220*/  PRMT R135, R88, 0x8880, RZ ;  /* 0x0000888058877816 */ /* 0x000fe200000000ff */
[C---:B------:R-:W-:Y:S01]  /*7230*/  IMAD R5, R78.reuse, R5, RZ ;  /* 0x000000054e057224 */ /* 0x040fe200078e02ff */
[----:B------:R-:W-:Y:S01]  /*7240*/  UPRMT UR5, UR37, 0x654, UR5 ;  /* 0x0000065425057896 */ /* 0x000fe20008000005 */
[----:B------:R-:W-:Y:S01]  /*7250*/  IMAD R4, R3, R82, R4 ;  /* 0x0000005203047224 */ /* 0x000fe200078e0204 */
[C---:B------:R-:W-:Y:S01]  /*7260*/  PRMT R132, R89.reuse, 0x8880, RZ ;  /* 0x0000888059847816 */ /* 0x040fe200000000ff */
[----:B------:R-:W-:Y:S01]  /*7270*/  IMAD R6, R78, R6, RZ ;  /* 0x000000064e067224 */ /* 0x000fe200078e02ff */
[----:B------:R-:W-:Y:S01]  /*7280*/  SHF.L.U32 R131, R89, 0x10, RZ ;  /* 0x0000001059837819 */ /* 0x000fe200000006ff */
[----:B------:R-:W-:Y:S01]  /*7290*/  IMAD R5, R0, R82, R5 ;  /* 0x0000005200057224 */ /* 0x000fe200078e0205 */
[----:B------:R-:W-:Y:S01]  /*72a0*/  PRMT R129, R90, 0x8880, RZ ;  /* 0x000088805a817816 */ /* 0x000fe200000000ff */
[----:B------:R-:W-:Y:S01]  /*72b0*/  IMAD R0, R78, R16, RZ ;  /* 0x000000104e007224 */ /* 0x000fe200078e02ff */
[----:B------:R-:W-:Y:S01]  /*72c0*/  SHF.L.U32 R128, R90, 0x10, RZ ;  /* 0x000000105a807819 */ /* 0x000fe200000006ff */
[C---:B------:R-:W-:Y:S01]  /*72d0*/  IMAD R7, R78.reuse, R7, RZ ;  /* 0x000000074e077224 */ /* 0x040fe200078e02ff */
[----:B------:R-:W-:Y:S01]  /*72e0*/  SYNCS.ARRIVE.TRANS64.RED.A1T0 RZ, [UR5], RZ ;  /* 0x000000ffffff79a7 */ /* 0x000fe20008100405 */
[C---:B------:R-:W-:Y:S01]  /*72f0*/  IMAD R16, R78.reuse, R20, RZ ;  /* 0x000000144e107224 */ /* 0x040fe200078e02ff */
[C---:B------:R-:W-:Y:S01]  /*7300*/  PRMT R126, R91.reuse, 0x8880, RZ ;  /* 0x000088805b7e7816 */ /* 0x040fe200000000ff */
[C---:B------:R-:W-:Y:S01]  /*7310*/  IMAD R20, R78.reuse, R24, RZ ;  /* 0x000000184e147224 */ /* 0x040fe200078e02ff */
[----:B------:R-:W-:Y:S01]  /*7320*/  SHF.L.U32 R125, R91, 0x10, RZ ;  /* 0x000000105b7d7819 */ /* 0x000fe200000006ff */
[----:B------:R-:W-:Y:S01]  /*7330*/  IMAD R6, R81, R82, R6 ;  /* 0x0000005251067224 */ /* 0x000fe200078e0206 */
[----:B------:R-:W-:Y:S01]  /*7340*/  MOV R81, R143 ;  /* 0x0000008f00517202 */ /* 0x000fe20000000f00 */
[----:B------:R-:W-:Y:S01]  /*7350*/  IMAD R24, R78, R28, RZ ;  /* 0x0000001c4e187224 */ /* 0x000fe200078e02ff */
[----:B------:R-:W-:Y:S01]  /*7360*/  PRMT R123, R92, 0x8880, RZ ;  /* 0x000088805c7b7816 */ /* 0x000fe200000000ff */
[----:B------:R-:W-:Y:S01]  /*7370*/  IMAD R28, R78, R32, RZ ;  /* 0x000000204e1c7224 */ /* 0x000fe200078e02ff */
[----:B------:R-:W-:Y:S01]  /*7380*/  SHF.L.U32 R122, R92, 0x10, RZ ;  /* 0x000000105c7a7819 */ /* 0x000fe200000006ff */
[----:B------:R-:W-:Y:S01]  /*7390*/  IMAD R7, R2, R82, R7 ;  /* 0x0000005202077224 */ /* 0x000fe200078e0207 */
[----:B------:R-:W-:Y:S01]  /*73a0*/  PRMT R120, R93, 0x8880, RZ ;  /* 0x000088805d787816 */ /* 0x000fe200000000ff */
[----:B------:R-:W-:Y:S01]  /*73b0*/  IMAD R32, R78, R36, RZ ;  /* 0x000000244e207224 */ /* 0x000fe200078e02ff */
[----:B------:R-:W-:Y:S01]  /*73c0*/  PRMT R117, R94, 0x8880, RZ ;  /* 0x000088805e757816 */ /* 0x000fe200000000ff */
[----:B------:R-:W-:Y:S01]  /*73d0*/  IMAD R2, R78, R17, RZ ;  /* 0x000000114e027224 */ /* 0x000fe200078e02ff */
[----:B------:R-:W-:Y:S01]  /*73e0*/  SHF.L.U32 R116, R94, 0x10, RZ ;  /* 0x000000105e747819 */ /* 0x000fe200000006ff */
[----:B------:R-:W-:Y:S01]  /*73f0*/  IMAD R36, R78, R40, RZ ;  /* 0x000000284e247224 */ /* 0x000fe200078e02ff */
[----:B------:R-:W-:Y:S01]  /*7400*/  SHF.L.U32 R115, R94, 0x8, RZ ;  /* 0x000000085e737819 */ /* 0x000fe200000006ff */
[C---:B------:R-:W-:Y:S01]  /*7410*/  IMAD R17, R78.reuse, R21, RZ ;  /* 0x000000154e117224 */ /* 0x040fe200078e02ff */
[C---:B------:R-:W-:Y:S01]  /*7420*/  PRMT R114, R95.reuse, 0x8880, RZ ;  /* 0x000088805f727816 */ /* 0x040fe200000000ff */
[C---:B------:R-:W-:Y:S01]  /*7430*/  IMAD R40, R78.reuse, R44, RZ ;  /* 0x0000002c4e287224 */ /* 0x040fe200078e02ff */
[----:B------:R-:W-:Y:S01]  /*7440*/  SHF.L.U32 R113, R95, 0x10, RZ ;  /* 0x000000105f717819 */ /* 0x000fe200000006ff */
[----:B------:R-:W-:Y:S01]  /*7450*/  IMAD R21, R78, R25, RZ ;  /* 0x000000194e157224 */ /* 0x000fe200078e02ff */
[----:B------:R-:W-:Y:S01]  /*7460*/  PRMT R111, R96, 0x8880, RZ ;  /* 0x00008880606f7816 */ /* 0x000fe200000000ff */
        /* <DEDUP_REMOVED lines=8> */
[C---:B------:R-:W-:Y:S01]  /*74f0*/  IMAD R52, R78.reuse, R56, RZ ;  /* 0x000000384e347224 */ /* 0x040fe200078e02ff */
[----:B------:R-:W-:Y:S01]  /*7500*/  SHF.L.U32 R142, R101, 0x8, RZ ;  /* 0x00000008658e7819 */ /* 0x000fe200000006ff */
[C---:B------:R-:W-:Y:S01]  /*7510*/  IMAD R8, R78.reuse, R8, RZ ;  /* 0x000000084e087224 */ /* 0x040fe200078e02ff */
[C---:B------:R-:W-:Y:S01]  /*7520*/  SHF.L.U32 R101, R99.reuse, 0x10, RZ ;  /* 0x0000001063657819 */ /* 0x040fe200000006ff */
[----:B------:R-:W-:Y:S01]  /*7530*/  IMAD R33, R78, R37, RZ ;  /* 0x000000254e217224 */ /* 0x000fe200078e02ff */
[----:B------:R-:W-:Y:S01]  /*7540*/  SHF.L.U32 R139, R102, 0x8, RZ ;  /* 0x00000008668b7819 */ /* 0x000fe200000006ff */
[C---:B------:R-:W-:Y:S01]  /*7550*/  IMAD R56, R78.reuse, R60, RZ ;  /* 0x0000003c4e387224 */ /* 0x040fe200078e02ff */
[----:B------:R-:W-:Y:S01]  /*7560*/  PRMT R102, R99, 0x8880, RZ ;  /* 0x0000888063667816 */ /* 0x000fe200000000ff */
[C---:B------:R-:W-:Y:S01]  /*7570*/  IMAD R37, R78.reuse, R41, RZ ;  /* 0x000000294e257224 */ /* 0x040fe200078e02ff */
[----:B------:R-:W-:Y:S01]  /*7580*/  SHF.L.U32 R136, R103, 0x8, RZ ;  /* 0x0000000867887819 */ /* 0x000fe200000006ff */
[C---:B------:R-:W-:Y:S01]  /*7590*/  IMAD R60, R78.reuse, R64, RZ ;  /* 0x000000404e3c7224 */ /* 0x040fe200078e02ff */
[----:B------:R-:W-:Y:S01]  /*75a0*/  I2IP.S8.S32.SAT R64, R7, R6, RZ ;  /* 0x0000000607407239 */ /* 0x000fe200000014ff */
[C---:B------:R-:W-:Y:S01]  /*75b0*/  IMAD R9, R78.reuse, R9, RZ ;  /* 0x000000094e097224 */ /* 0x040fe200078e02ff */
[----:B------:R-:W-:Y:S01]  /*75c0*/  SHF.R.S32.HI R6, RZ, 0x18, R140 ;  /* 0x00000018ff067819 */ /* 0x000fe2000001148c */
[C---:B------:R-:W-:Y:S01]  /*75d0*/  IMAD R41, R78.reuse, R45, RZ ;  /* 0x0000002d4e297224 */ /* 0x040fe200078e02ff */
[----:B------:R-:W-:Y:S01]  /*75e0*/  SHF.R.S32.HI R7, RZ, 0x18, R142 ;  /* 0x00000018ff077819 */ /* 0x000fe2000001148e */
[----:B------:R-:W-:Y:S01]  /*75f0*/  IMAD R45, R78, R49, RZ ;  /* 0x000000314e2d7224 */ /* 0x000fe200078e02ff */
[----:B------:R-:W-:Y:S01]  /*7600*/  SHF.L.U32 R133, R88, 0x8, RZ ;  /* 0x0000000858857819 */ /* 0x000fe200000006ff */
[C---:B------:R-:W-:Y:S01]  /*7610*/  IMAD R10, R78.reuse, R10, RZ ;  /* 0x0000000a4e0a7224 */ /* 0x040fe200078e02ff */
[----:B------:R-:W-:Y:S01]  /*7620*/  SHF.R.S32.HI R88, RZ, 0x18, R89 ;  /* 0x00000018ff587819 */ /* 0x000fe20000011459 */
[C---:B------:R-:W-:Y:S01]  /*7630*/  IMAD R49, R78.reuse, R53, RZ ;  /* 0x000000354e317224 */ /* 0x040fe200078e02ff */
[----:B------:R-:W-:Y:S01]  /*7640*/  SHF.L.U32 R130, R89, 0x8, RZ ;  /* 0x0000000859827819 */ /* 0x000fe200000006ff */
[-C--:B------:R-:W-:Y:S01]  /*7650*/  IMAD R8, R81, R82.reuse, R8 ;  /* 0x0000005251087224 */ /* 0x080fe200078e0208 */
[----:B------:R-:W-:Y:S01]  /*7660*/  SHF.R.S32.HI R81, RZ, 0x18, R139 ;  /* 0x00000018ff517819 */ /* 0x000fe2000001148b */
[C---:B------:R-:W-:Y:S01]  /*7670*/  IMAD R53, R78.reuse, R57, RZ ;  /* 0x000000394e357224 */ /* 0x040fe200078e02ff */
[----:B------:R-:W-:Y:S01]  /*7680*/  SHF.R.S32.HI R89, RZ, 0x18, R90 ;  /* 0x00000018ff597819 */ /* 0x000fe2000001145a */
[C---:B------:R-:W-:Y:S01]  /*7690*/  IMAD R11, R78.reuse, R11, RZ ;  /* 0x0000000b4e0b7224 */ /* 0x040fe200078e02ff */
[----:B------:R-:W-:Y:S01]  /*76a0*/  SHF.R.S32.HI R90, RZ, 0x18, R91 ;  /* 0x00000018ff5a7819 */ /* 0x000fe2000001145b */
[C---:B------:R-:W-:Y:S01]  /*76b0*/  IMAD R57, R78.reuse, R61, RZ ;  /* 0x0000003d4e397224 */ /* 0x040fe200078e02ff */
[----:B------:R-:W-:Y:S01]  /*76c0*/  SHF.L.U32 R124, R91, 0x8, RZ ;  /* 0x000000085b7c7819 */ /* 0x000fe200000006ff */
[----:B------:R-:W-:Y:S01]  /*76d0*/  IMAD R9, R83, R82, R9 ;  /* 0x0000005253097224 */ /* 0x000fe200078e0209 */
[----:B------:R-:W-:Y:S01]  /*76e0*/  SHF.R.S32.HI R91, RZ, 0x18, R92 ;  /* 0x00000018ff5b7819 */ /* 0x000fe2000001145c */
[----:B------:R-:W-:Y:S01]  /*76f0*/  IMAD R61, R78, R65, RZ ;  /* 0x000000414e3d7224 */ /* 0x000fe200078e02ff */
[----:B------:R-:W-:Y:S01]  /*7700*/  SHF.L.U32 R121, R92, 0x8, RZ ;  /* 0x000000085c797819 */ /* 0x000fe200000006ff */
[C---:B------:R-:W-:Y:S01]  /*7710*/  IMAD R12, R78.reuse, R12, RZ ;  /* 0x0000000c4e0c7224 */ /* 0x040fe200078e02ff */
[----:B------:R-:W-:Y:S01]  /*7720*/  SHF.R.S32.HI R92, RZ, 0x18, R93 ;  /* 0x00000018ff5c7819 */ /* 0x000fe2000001145d */
[----:B------:R-:W-:Y:S01]  /*7730*/  IMAD.MOV.U32 R65, RZ, RZ, R141 ;  /* 0x000000ffff417224 */ /* 0x000fe200078e008d */
[----:B------:R-:W-:Y:S01]  /*7740*/  SHF.L.U32 R118, R93, 0x8, RZ ;  /* 0x000000085d767819 */ /* 0x000fe200000006ff */
[----:B------:R-:W-:Y:S01]  /*7750*/  IMAD R10, R7, R82, R10 ;  /* 0x00000052070a7224 */ /* 0x000fe200078e020a */
[----:B------:R-:W-:Y:S01]  /*7760*/  MOV R7, R138 ;  /* 0x0000008a00077202 */ /* 0x000fe20000000f00 */
[----:B------:R-:W-:Y:S01]  /*7770*/  IMAD R13, R78, R13, RZ ;  /* 0x0000000d4e0d7224 */ /* 0x000fe200078e02ff */
[----:B------:R-:W-:Y:S01]  /*7780*/  SHF.R.S32.HI R93, RZ, 0x18, R94 ;  /* 0x00000018ff5d7819 */ /* 0x000fe2000001145e */
[----:B------:R-:W-:Y:S01]  /*7790*/  IMAD R11, R84, R82, R11 ;  /* 0x00000052540b7224 */ /* 0x000fe200078e020b */
[----:B------:R-:W-:Y:S01]  /*77a0*/  I2IP.S8.S32.SAT R84, R5, R4, R64 ;  /* 0x0000000405547239 */ /* 0x000fe20000001440 */
[C---:B------:R-:W-:Y:S01]  /*77b0*/  IMAD R14, R78.reuse, R14, RZ ;  /* 0x0000000e4e0e7224 */ /* 0x040fe200078e02ff */
[----:B------:R-:W-:Y:S01]  /*77c0*/  SHF.R.S32.HI R5, RZ, 0x18, R137 ;  /* 0x00000018ff057819 */ /* 0x000fe20000011489 */
[----:B------:R-:W-:Y:S01]  /*77d0*/  IMAD R12, R65, R82, R12 ;  /* 0x00000052410c7224 */ /* 0x000fe200078e020c */
[----:B------:R-:W-:Y:S01]  /*77e0*/  I2IP.S8.S32.SAT R10, R11, R10, RZ ;  /* 0x0000000a0b0a7239 */ /* 0x000fe200000014ff */
[----:B------:R-:W-:Y:S01]  /*77f0*/  IMAD R15, R78, R15, RZ ;  /* 0x0000000f4e0f7224 */ /* 0x000fe200078e02ff */
[----:B------:R-:W-:Y:S01]  /*7800*/  SHF.R.S32.HI R94, RZ, 0x18, R95 ;  /* 0x00000018ff5e7819 */ /* 0x000fe2000001145f */
[-C--:B------:R-:W-:Y:S01]  /*7810*/  IMAD R13, R6, R82.reuse, R13 ;  /* 0x00000052060d7224 */ /* 0x080fe200078e020d */
[----:B------:R-:W-:Y:S01]  /*7820*/  SHF.R.S32.HI R6, RZ, 0x18, R134 ;  /* 0x00000018ff067819 */ /* 0x000fe20000011486 */
[-C--:B------:R-:W-:Y:S01]  /*7830*/  IMAD R14, R81, R82.reuse, R14 ;  /* 0x00000052510e7224 */ /* 0x080fe200078e020e */
        /* <DEDUP_REMOVED lines=10> */
[----:B------:R-:W-:Y:S01]  /*78e0*/  MOV R5, R135 ;  /* 0x0000008700057202 */ /* 0x000fe20000000f00 */
[-C--:B------:R-:W-:Y:S01]  /*78f0*/  IMAD R3, R4, R82.reuse, R3 ;  /* 0x0000005204037224 */ /* 0x080fe200078e0203 */
[----:B------:R-:W-:Y:S01]  /*7900*/  SHF.R.S32.HI R4, RZ, 0x18, R131 ;  /* 0x00000018ff047819 */ /* 0x000fe20000011483 */
[----:B------:R-:W-:Y:S01]  /*7910*/  IMAD R19, R86, R82, R19 ;  /* 0x0000005256137224 */ /* 0x000fe200078e0213 */
[----:B------:R-:W-:Y:S01]  /*7920*/  I2IP.S8.S32.SAT R86, R13, R12, R14 ;  /* 0x0000000c0d567239 */ /* 0x000fe2000000140e */
[----:B------:R-:W-:Y:S01]  /*7930*/  IMAD R18, R78, R22, RZ ;  /* 0x000000164e127224 */ /* 0x000fe200078e02ff */
[----:B------:R-:W-:Y:S01]  /*7940*/  SHF.L.U32 R109, R96, 0x8, RZ ;  /* 0x00000008606d7819 */ /* 0x000fe200000006ff */
[----:B------:R-:W-:Y:S01]  /*7950*/  IMAD R16, R5, R82, R16 ;  /* 0x0000005205107224 */ /* 0x000fe200078e0210 */
[----:B------:R-:W-:Y:S01]  /*7960*/  I2IP.S8.S32.SAT R19, R19, R3, RZ ;  /* 0x0000000313137239 */ /* 0x000fe200000014ff */
[----:B------:R-:W-:Y:S01]  /*7970*/  IMAD R23, R78, R23, RZ ;  /* 0x000000174e177224 */ /* 0x000fe200078e02ff */
[----:B------:R-:W-:Y:S01]  /*7980*/  MOV R3, R132 ;  /* 0x0000008400037202 */ /* 0x000fe20000000f00 */
[-C--:B------:R-:W-:Y:S01]  /*7990*/  IMAD R17, R6, R82.reuse, R17 ;  /* 0x0000005206117224 */ /* 0x080fe200078e0211 */
[----:B------:R-:W-:Y:S01]  /*79a0*/  MOV R5, R129 ;  /* 0x0000008100057202 */ /* 0x000fe20000000f00 */
[-C--:B------:R-:W-:Y:S01]  /*79b0*/  IMAD R18, R7, R82.reuse, R18 ;  /* 0x0000005207127224 */ /* 0x080fe200078e0212 */
[----:B------:R-:W-:Y:S01]  /*79c0*/  SHF.R.S32.HI R7, RZ, 0x18, R127 ;  /* 0x00000018ff077819 */ /* 0x000fe2000001147f */
[----:B------:R-:W-:Y:S01]  /*79d0*/  IMAD R23, R87, R82, R23 ;  /* 0x0000005257177224 */ /* 0x000fe200078e0217 */
[----:B------:R-:W-:Y:S01]  /*79e0*/  I2IP.S8.S32.SAT R87, R2, R0, R19 ;  /* 0x0000000002577239 */ /* 0x000fe20000001413 */
[----:B------:R-:W-:Y:S01]  /*79f0*/  IMAD R20, R3, R82, R20 ;  /* 0x0000005203147224 */ /* 0x000fe200078e0214 */
[----:B------:R-:W-:Y:S01]  /*7a00*/  SHF.R.S32.HI R3, RZ, 0x18, R130 ;  /* 0x00000018ff037819 */ /* 0x000fe20000011482 */
[C---:B------:R-:W-:Y:S01]  /*7a10*/  IMAD R22, R78.reuse, R26, RZ ;  /* 0x0000001a4e167224 */ /* 0x040fe200078e02ff */
[----:B------:R-:W-:Y:S01]  /*7a20*/  I2IP.S8.S32.SAT R18, R23, R18, RZ ;  /* 0x0000001217127239 */ /* 0x000fe200000014ff */
[----:B------:R-:W-:Y:S01]  /*7a30*/  IMAD R27, R78, R27, RZ ;  /* 0x0000001b4e1b7224 */ /* 0x000fe200078e02ff */
[----:B------:R1:W-:Y:S01]  /*7a40*/  STS.128 [R153+UR49+0x6200], R84 ;  /* 0x0062005499007988 */ /* 0x0003e20008000c31 */
[----:B------:R-:W-:Y:S01]  /*7a50*/  IMAD R21, R4, R82, R21 ;  /* 0x0000005204157224 */ /* 0x000fe200078e0215 */
[----:B------:R-:W-:Y:S01]  /*7a60*/  I2IP.S8.S32.SAT R16, R17, R16, R18 ;  /* 0x0000001011107239 */ /* 0x000fe20000001412 */
[-C--:B------:R-:W-:Y:S01]  /*7a70*/  IMAD R22, R3, R82.reuse, R22 ;  /* 0x0000005203167224 */ /* 0x080fe200078e0216 */
[----:B------:R-:W-:Y:S01]  /*7a80*/  SHF.R.S32.HI R0, RZ, 0x18, R128 ;  /* 0x00000018ff007819 */ /* 0x000fe20000011480 */
[----:B------:R-:W-:Y:S01]  /*7a90*/  IMAD R27, R88, R82, R27 ;  /* 0x00000052581b7224 */ /* 0x000fe200078e021b */
[----:B------:R-:W-:Y:S01]  /*7aa0*/  SHF.R.S32.HI R96, RZ, 0x18, R97 ;  /* 0x00000018ff607819 */ /* 0x000fe20000011461 */
[C---:B------:R-:W-:Y:S01]  /*7ab0*/  IMAD R26, R78.reuse, R30, RZ ;  /* 0x0000001e4e1a7224 */ /* 0x040fe200078e02ff */
[----:B------:R-:W-:Y:S01]  /*7ac0*/  SHF.L.U32 R106, R97, 0x8, RZ ;  /* 0x00000008616a7819 */ /* 0x000fe200000006ff */
[----:B------:R-:W-:Y:S01]  /*7ad0*/  IMAD R24, R5, R82, R24 ;  /* 0x0000005205187224 */ /* 0x000fe200078e0218 */
[----:B------:R-:W-:Y:S01]  /*7ae0*/  I2IP.S8.S32.SAT R17, R27, R22, RZ ;  /* 0x000000161b117239 */ /* 0x000fe200000014ff */
[----:B------:R-:W-:Y:S01]  /*7af0*/  IMAD R31, R78, R31, RZ ;  /* 0x0000001f4e1f7224 */ /* 0x000fe200078e02ff */
[----:B------:R-:W-:Y:S01]  /*7b00*/  SHF.R.S32.HI R5, RZ, 0x18, R124 ;  /* 0x00000018ff057819 */ /* 0x000fe2000001147c */
[----:B------:R-:W-:Y:S01]  /*7b10*/  IMAD R25, R0, R82, R25 ;  /* 0x0000005200197224 */ /* 0x000fe200078e0219 */
[----:B------:R-:W-:Y:S01]  /*7b20*/  I2IP.S8.S32.SAT R17, R21, R20, R17 ;  /* 0x0000001415117239 */ /* 0x000fe20000001411 */
[-C--:B------:R-:W-:Y:S01]  /*7b30*/  IMAD R26, R7, R82.reuse, R26 ;  /* 0x00000052071a7224 */ /* 0x080fe200078e021a */
[----:B------:R-:W-:Y:S01]  /*7b40*/  SHF.R.S32.HI R0, RZ, 0x18, R125 ;  /* 0x00000018ff007819 */ /* 0x000fe2000001147d */
[----:B------:R-:W-:Y:S01]  /*7b50*/  IMAD.MOV.U32 R3, RZ, RZ, R126 ;  /* 0x000000ffff037224 */ /* 0x000fe200078e007e */
[----:B------:R-:W-:Y:S01]  /*7b60*/  SHF.R.S32.HI R7, RZ, 0x18, R118 ;  /* 0x00000018ff077819 */ /* 0x000fe20000011476 */
[----:B------:R-:W-:Y:S01]  /*7b70*/  IMAD R31, R89, R82, R31 ;  /* 0x00000052591f7224 */ /* 0x000fe200078e021f */
[----:B------:R-:W-:Y:S01]  /*7b80*/  SHF.R.S32.HI R97, RZ, 0x18, R98 ;  /* 0x00000018ff617819 */ /* 0x000fe20000011462 */
[----:B------:R-:W-:Y:S01]  /*7b90*/  IMAD R30, R78, R34, RZ ;  /* 0x000000224e1e7224 */ /* 0x000fe200078e02ff */
[----:B------:R-:W-:Y:S01]  /*7ba0*/  SHF.L.U32 R103, R98, 0x8, RZ ;  /* 0x0000000862677819 */ /* 0x000fe200000006ff */
[----:B------:R-:W-:Y:S01]  /*7bb0*/  IMAD R28, R3, R82, R28 ;  /* 0x00000052031c7224 */ /* 0x000fe200078e021c */
[----:B------:R-:W-:Y:S01]  /*7bc0*/  I2IP.S8.S32.SAT R18, R31, R26, RZ ;  /* 0x0000001a1f127239 */ /* 0x000fe200000014ff */
[----:B------:R-:W-:Y:S01]  /*7bd0*/  IMAD R35, R78, R35, RZ ;  /* 0x000000234e237224 */ /* 0x000fe200078e02ff */
[----:B------:R-:W-:Y:S01]  /*7be0*/  MOV R3, R123 ;  /* 0x0000007b00037202 */ /* 0x000fe20000000f00 */
[----:B------:R-:W-:Y:S01]  /*7bf0*/  IMAD R29, R0, R82, R29 ;  /* 0x00000052001d7224 */ /* 0x000fe200078e021d */
[----:B------:R-:W-:Y:S01]  /*7c00*/  I2IP.S8.S32.SAT R18, R25, R24, R18 ;  /* 0x0000001819127239 */ /* 0x000fe20000001412 */
[-C--:B------:R-:W-:Y:S01]  /*7c10*/  IMAD R30, R5, R82.reuse, R30 ;  /* 0x00000052051e7224 */ /* 0x080fe200078e021e */
[----:B------:R-:W-:Y:S01]  /*7c20*/  SHF.R.S32.HI R0, RZ, 0x18, R122 ;  /* 0x00000018ff007819 */ /* 0x000fe2000001147a */
[----:B------:R-:W-:Y:S01]  /*7c30*/  IMAD R35, R90, R82, R35 ;  /* 0x000000525a237224 */ /* 0x000fe200078e0223 */
[----:B------:R-:W-:Y:S01]  /*7c40*/  MOV R5, R120 ;  /* 0x0000007800057202 */ /* 0x000fe20000000f00 */
[----:B------:R-:W-:Y:S01]  /*7c50*/  IMAD R32, R3, R82, R32 ;  /* 0x0000005203207224 */ /* 0x000fe200078e0220 */
[----:B------:R-:W-:Y:S01]  /*7c60*/  SHF.R.S32.HI R3, RZ, 0x18, R121 ;  /* 0x00000018ff037819 */ /* 0x000fe20000011479 */
[C---:B------:R-:W-:Y:S01]  /*7c70*/  IMAD R34, R78.reuse, R38, RZ ;  /* 0x000000264e227224 */ /* 0x040fe200078e02ff */
[----:B------:R-:W-:Y:S01]  /*7c80*/  I2IP.S8.S32.SAT R19, R35, R30, RZ ;  /* 0x0000001e23137239 */ /* 0x000fe200000014ff */
[----:B------:R-:W-:Y:S01]  /*7c90*/  IMAD R39, R78, R39, RZ ;  /* 0x000000274e277224 */ /* 0x000fe200078e02ff */
[----:B------:R-:W-:Y:S01]  /*7ca0*/  SHF.R.S32.HI R98, RZ, 0x18, R99 ;  /* 0x00000018ff627819 */ /* 0x000fe20000011463 */
[----:B------:R-:W-:Y:S01]  /*7cb0*/  IMAD R33, R0, R82, R33 ;  /* 0x0000005200217224 */ /* 0x000fe200078e0221 */
[----:B------:R-:W-:Y:S01]  /*7cc0*/  I2IP.S8.S32.SAT R19, R29, R28, R19 ;  /* 0x0000001c1d137239 */ /* 0x000fe20000001413 */
[-C--:B------:R-:W-:Y:S01]  /*7cd0*/  IMAD R34, R3, R82.reuse, R34 ;  /* 0x0000005203227224 */ /* 0x080fe200078e0222 */
[----:B------:R-:W-:Y:S01]  /*7ce0*/  SHF.R.S32.HI R0, RZ, 0x18, R119 ;  /* 0x00000018ff007819 */ /* 0x000fe20000011477 */
[----:B------:R-:W-:Y:S01]  /*7cf0*/  IMAD R39, R91, R82, R39 ;  /* 0x000000525b277224 */ /* 0x000fe200078e0227 */
[----:B------:R-:W-:Y:S01]  /*7d00*/  MOV R3, R117 ;  /* 0x0000007500037202 */ /* 0x000fe20000000f00 */
[C---:B------:R-:W-:Y:S01]  /*7d10*/  IMAD R38, R78.reuse, R42, RZ ;  /* 0x0000002a4e267224 */ /* 0x040fe200078e02ff */
[----:B------:R1:W-:Y:S01]  /*7d20*/  STS.128 [R172+0x6200], R16 ;  /* 0x00620010ac007388 */ /* 0x0003e20000000c00 */
        /* <DEDUP_REMOVED lines=8> */
[-C--:B------:R-:W-:Y:S01]  /*7db0*/  IMAD R43, R92, R82.reuse, R43 ;  /* 0x000000525c2b7224 */ /* 0x080fe200078e022b */
[----:B------:R-:W-:Y:S01]  /*7dc0*/  SHF.R.S32.HI R7, RZ, 0x18, R112 ;  /* 0x00000018ff077819 */ /* 0x000fe20000011470 */
[----:B------:R-:W-:Y:S01]  /*7dd0*/  IMAD R40, R3, R82, R40 ;  /* 0x0000005203287224 */ /* 0x000fe200078e0228 */
[----:B------:R-:W-:Y:S01]  /*7de0*/  SHF.R.S32.HI R3, RZ, 0x18, R115 ;  /* 0x00000018ff037819 */ /* 0x000fe20000011473 */
[C---:B------:R-:W-:Y:S01]  /*7df0*/  IMAD R42, R78.reuse, R46, RZ ;  /* 0x0000002e4e2a7224 */ /* 0x040fe200078e02ff */
[----:B------:R-:W-:Y:S01]  /*7e00*/  I2IP.S8.S32.SAT R38, R43, R38, RZ ;  /* 0x000000262b267239 */ /* 0x000fe200000014ff */
[----:B------:R-:W-:Y:S01]  /*7e10*/  IMAD R47, R78, R47, RZ ;  /* 0x0000002f4e2f7224 */ /* 0x000fe200078e02ff */
[----:B------:R-:W-:Y:S01]  /*7e20*/  SHF.L.U32 R100, R99, 0x8, RZ ;  /* 0x0000000863647819 */ /* 0x000fe200000006ff */
[----:B------:R-:W-:Y:S01]  /*7e30*/  IMAD R41, R0, R82, R41 ;  /* 0x0000005200297224 */ /* 0x000fe200078e0229 */
[----:B------:R-:W-:Y:S01]  /*7e40*/  I2IP.S8.S32.SAT R33, R37, R36, R38 ;  /* 0x0000002425217239 */ /* 0x000fe20000001426 */
[-C--:B------:R-:W-:Y:S01]  /*7e50*/  IMAD R42, R3, R82.reuse, R42 ;  /* 0x00000052032a7224 */ /* 0x080fe200078e022a */
[----:B------:R-:W-:Y:S01]  /*7e60*/  SHF.R.S32.HI R0, RZ, 0x18, R113 ;  /* 0x00000018ff007819 */ /* 0x000fe20000011471 */
[----:B------:R-:W-:Y:S01]  /*7e70*/  IMAD R47, R93, R82, R47 ;  /* 0x000000525d2f7224 */ /* 0x000fe200078e022f */
[----:B------:R-:W-:Y:S01]  /*7e80*/  IADD3 R76, PT, PT, R76, 0x1, RZ ;  /* 0x000000014c4c7810 */ /* 0x000fe20007ffe0ff */
[C---:B------:R-:W-:Y:S02]  /*7e90*/  IMAD R46, R78.reuse, R50, RZ ;  /* 0x000000324e2e7224 */ /* 0x040fe400078e02ff */
        /* <DEDUP_REMOVED lines=8> */
[----:B------:R-:W-:Y:S02]  /*7f20*/  IMAD.MOV.U32 R3, RZ, RZ, R111 ;  /* 0x000000ffff037224 */ /* 0x000fe400078e006f */
[-C--:B------:R-:W-:Y:S02]  /*7f30*/  IMAD R51, R94, R82.reuse, R51 ;  /* 0x000000525e337224 */ /* 0x080fe400078e0233 */
[----:B------:R-:W-:Y:S01]  /*7f40*/  IMAD R48, R3, R82, R48 ;  /* 0x0000005203307224 */ /* 0x000fe200078e0230 */
[----:B------:R-:W-:Y:S01]  /*7f50*/  SHF.R.S32.HI R3, RZ, 0x18, R109 ;  /* 0x00000018ff037819 */ /* 0x000fe2000001146d */
[C---:B------:R-:W-:Y:S01]  /*7f60*/  IMAD R50, R78.reuse, R54, RZ ;  /* 0x000000364e327224 */ /* 0x040fe200078e02ff */
[----:B------:R-:W-:Y:S01]  /*7f70*/  I2IP.S8.S32.SAT R35, R51, R46, RZ ;  /* 0x0000002e33237239 */ /* 0x000fe200000014ff */
[----:B------:R-:W-:Y:S02]  /*7f80*/  IMAD R55, R78, R55, RZ ;  /* 0x000000374e377224 */ /* 0x000fe400078e02ff */
[----:B------:R-:W-:Y:S01]  /*7f90*/  IMAD R49, R0, R82, R49 ;  /* 0x0000005200317224 */ /* 0x000fe200078e0231 */
[----:B------:R-:W-:Y:S01]  /*7fa0*/  I2IP.S8.S32.SAT R35, R45, R44, R35 ;  /* 0x0000002c2d237239 */ /* 0x000fe20000001423 */
[-C--:B------:R-:W-:Y:S01]  /*7fb0*/  IMAD R50, R3, R82.reuse, R50 ;  /* 0x0000005203327224 */ /* 0x080fe200078e0232 */
[----:B------:R-:W-:Y:S01]  /*7fc0*/  SHF.R.S32.HI R0, RZ, 0x18, R107 ;  /* 0x00000018ff007819 */ /* 0x000fe2000001146b */
[----:B------:R-:W-:Y:S01]  /*7fd0*/  IMAD R55, R95, R82, R55 ;  /* 0x000000525f377224 */ /* 0x000fe200078e0237 */
[----:B------:R-:W-:Y:S01]  /*7fe0*/  SHF.R.S32.HI R3, RZ, 0x18, R106 ;  /* 0x00000018ff037819 */ /* 0x000fe2000001146a */
        /* <DEDUP_REMOVED lines=11> */
[----:B------:R-:W-:Y:S01]  /*80a0*/  SHF.R.S32.HI R3, RZ, 0x18, R103 ;  /* 0x00000018ff037819 */ /* 0x000fe20000011467 */
[----:B------:R-:W-:Y:S02]  /*80b0*/  IMAD R58, R78, R62, RZ ;  /* 0x0000003e4e3a7224 */ /* 0x000fe400078e02ff */
[----:B------:R-:W-:Y:S01]  /*80c0*/  IMAD R56, R5, R82, R56 ;  /* 0x0000005205387224 */ /* 0x000fe200078e0238 */
[----:B------:R-:W-:Y:S01]  /*80d0*/  MOV R5, R102 ;  /* 0x0000006600057202 */ /* 0x000fe20000000f00 */
[----:B------:R-:W-:Y:S01]  /*80e0*/  IMAD R57, R0, R82, R57 ;  /* 0x0000005200397224 */ /* 0x000fe200078e0239 */
[----:B------:R-:W-:Y:S01]  /*80f0*/  SHF.R.S32.HI R0, RZ, 0x18, R101 ;  /* 0x00000018ff007819 */ /* 0x000fe20000011465 */
[C---:B------:R-:W-:Y:S01]  /*8100*/  IMAD R63, R78.reuse, R63, RZ ;  /* 0x0000003f4e3f7224 */ /* 0x040fe200078e02ff */
[----:B------:R-:W-:Y:S01]  /*8110*/  I2IP.S8.S32.SAT R54, R59, R54, RZ ;  /* 0x000000363b367239 */ /* 0x000fe200000014ff */
[-C--:B------:R-:W-:Y:S01]  /*8120*/  IMAD R58, R3, R82.reuse, R58 ;  /* 0x00000052033a7224 */ /* 0x080fe200078e023a */
[----:B------:R-:W-:Y:S01]  /*8130*/  SHF.R.S32.HI R3, RZ, 0x18, R100 ;  /* 0x00000018ff037819 */ /* 0x000fe20000011464 */
[----:B------:R-:W-:Y:S01]  /*8140*/  IMAD R63, R97, R82, R63 ;  /* 0x00000052613f7224 */ /* 0x000fe200078e023f */
[----:B------:R-:W-:Y:S01]  /*8150*/  I2IP.S8.S32.SAT R49, R53, R52, R54 ;  /* 0x0000003435317239 */ /* 0x000fe20000001436 */
        /* <DEDUP_REMOVED lines=19> */
[----:B------:R-:W-:Y:S02]  /*8290*/  UIADD3 UR8, UP0, UPT, UR52, 0x680, URZ ;  /* 0x0000068034087890 */ /* 0x000fe4000ff1e0ff */
[----:B------:R-:W-:Y:S02]  /*82a0*/  UIADD3 UR5, UPT, UPT, UR41, 0x40, URZ ;  /* 0x0000004029057890 */ /* 0x000fe4000fffe0ff */
[----:B------:R-:W-:Y:S02]  /*82b0*/  UIADD3 UR4, UPT, UPT, UR49, 0x6200, URZ ;  /* 0x0000620031047890 */ /* 0x000fe4000fffe0ff */
[----:B------:R-:W-:Y:S01]  /*82c0*/  UIADD3.X UR9, UPT, UPT, URZ, UR53, URZ, UP0, !UPT ;  /* 0x00000035ff097290 */ /* 0x000fe200087fe4ff */
[----:B------:R-:W-:Y:S01]  /*82d0*/  UMOV UR6, UR42 ;  /* 0x0000002a00067c82 */ /* 0x000fe20008000000 */
[----:B------:R-:W-:Y:S07]  /*82e0*/  UMOV UR7, UR36 ;  /* 0x0000002400077c82 */ /* 0x000fee0008000000 */
[----:B------:R2:W-:Y:S01]  /*82f0*/  UTMASTG.3D [UR4], [UR8] ;  /* 0x00000004080073b5 */ /* 0x0005e20008010000 */
[----:B------:R0:W-:Y:S01]  /*8300*/  UTMACMDFLUSH ;  /* 0x00000000000079b7 */ /* 0x0001e20000000000 */
[----:B--2---:R-:W-:Y:S04]  /*8310*/  DEPBAR.LE SB0, 0x1 ;  /* 0x000080400000791a */ /* 0x004fe80000000000 */
.L_x_106:
[----:B------:R-:W-:Y:S05]  /*8320*/  BSYNC.RECONVERGENT B0 ;  /* 0x0000000000007941 */ /* 0x000fea0003800200 */
.L_x_105:
[----:B------:R-:W-:Y:S01]  /*8330*/  BAR.SYNC.DEFER_BLOCKING 0x1, 0x80 ;  /* 0x0042000000007b1d */ /* 0x000fe20000010000 */
[----:B------:R-:W-:Y:S01]  /*8340*/  ISETP.NE.AND P2, PT, R168, RZ, PT ;  /* 0x000000ffa800720c */ /* 0x000fe20003f45270 */
[----:B------:R-:W-:Y:S01]  /*8350*/  IMAD.IADD R20, R75, 0x1, R150 ;  /* 0x000000014b147824 */ /* 0x000fe200078e0296 */
[----:B------:R-:W-:Y:S01]  /*8360*/  ISETP.NE.AND P0, PT, R169, 0x2, PT ;  /* 0x00000002a900780c */ /* 0x000fe20003f05270 */
[----:B------:R-:W-:Y:S01]  /*8370*/  IMAD.IADD R21, R77, 0x1, R152 ;  /* 0x000000014d157824 */ /* 0x000fe200078e0298 */
[----:B------:R-:W-:Y:S02]  /*8380*/  ISETP.NE.AND P1, PT, R76, 0x4, PT ;  /* 0x000000044c00780c */ /* 0x000fe40003f25270 */
[----:B------:R-:W-:Y:S02]  /*8390*/  SEL R0, RZ, 0x1, P0 ;  /* 0x00000001ff007807 */ /* 0x000fe40000000000 */
[----:B------:R-:W-:Y:S02]  /*83a0*/  SEL R3, RZ, 0x1, P1 ;  /* 0x00000001ff037807 */ /* 0x000fe40000800000 */
[----:B------:R-:W-:Y:S02]  /*83b0*/  LOP3.LUT R161, R161, R0, RZ, 0x3c, !PT ;  /* 0x00000000a1a17212 */ /* 0x000fe400078e3cff */
[----:B------:R-:W-:Y:S02]  /*83c0*/  LOP3.LUT R162, R162, R3, RZ, 0x3c, !PT ;  /* 0x00000003a2a27212 */ /* 0x000fe400078e3cff */
[----:B------:R-:W-:Y:S02]  /*83d0*/  @P2 R2UR UR36, R158 ;  /* 0x000000009e2422ca */ /* 0x000fe400000e0000 */
[----:B------:R-:W-:Y:S02]  /*83e0*/  SEL R169, R169, RZ, P0 ;  /* 0x000000ffa9a97207 */ /* 0x000fe40000000000 */
[----:B------:R-:W-:Y:S01]  /*83f0*/  SEL R76, R76, RZ, P1 ;  /* 0x000000ff4c4c7207 */ /* 0x000fe20000800000 */
[----:B------:R-:W-:Y:S10]  /*8400*/  @P2 BRA `(.L_x_107) ;  /* 0xffffffc400842947 */ /* 0x000ff4000383ffff */
[----:B------:R-:W-:Y:S05]  /*8410*/  EXIT ;  /* 0x000000000000794d */ /* 0x000fea0003800000 */
.L_x_19:
[----:B--2---:R2:W1:Y:S02]  /*8420*/  SYNCS.PHASECHK.TRANS64.TRYWAIT P0, [R3+URZ+0x110], R2 ;  /* 0x00011002030075a7 */ /* 0x00446400080011ff */
[----:B-1----:R-:W-:Y:S05]  /*8430*/  @!P0 NANOSLEEP.SYNCS 0x989680 ;  /* 0x009896800000895d */ /* 0x002fea0003900000 */
[----:B------:R-:W1:Y:S02]  /*8440*/  @!P0 SYNCS.PHASECHK.TRANS64 P0, [R3+URZ+0x110], R2 ;  /* 0x00011002030085a7 */ /* 0x000e6400080010ff */
[----:B-1----:R-:W-:Y:S05]  /*8450*/  @!P0 BRA `(.L_x_19) ;  /* 0xfffffffc00f08947 */ /* 0x002fea000383ffff */
[----:B------:R-:W-:Y:S05]  /*8460*/  BRA `(.L_x_108) ;  /* 0xffffff9000687947 */ /* 0x000fea000383ffff */
.L_x_22:
[----:B-1----:R-:W-:-:S07]  /*8470*/  MOV R2, UR33 ;  /* 0x0000002100027c02 */ /* 0x002fce0008000f00 */
.L_x_109:
[----:B-1----:R1:W2:Y:S02]  /*8480*/  SYNCS.PHASECHK.TRANS64.TRYWAIT P0, [R2+URZ+0x38], R5 ;  /* 0x00003805020075a7 */ /* 0x0022a400080011ff */
[----:B--2---:R-:W-:Y:S05]  /*8490*/  @!P0 NANOSLEEP.SYNCS 0x989680 ;  /* 0x009896800000895d */ /* 0x004fea0003900000 */
[----:B------:R-:W2:Y:S02]  /*84a0*/  @!P0 SYNCS.PHASECHK.TRANS64 P0, [R2+URZ+0x38], R5 ;  /* 0x00003805020085a7 */ /* 0x000ea400080010ff */
[----:B--2---:R-:W-:Y:S05]  /*84b0*/  @!P0 BRA `(.L_x_109) ;  /* 0xfffffffc00f08947 */ /* 0x004fea000383ffff */
[----:B------:R-:W-:Y:S05]  /*84c0*/  BRA `(.L_x_21) ;  /* 0xffffff9000b87947 */ /* 0x000fea000383ffff */
.L_x_28:
[----:B-1----:R-:W-:-:S07]  /*84d0*/  MOV R2, UR17 ;  /* 0x0000001100027c02 */ /* 0x002fce0008000f00 */
.L_x_110:
[----:B-1----:R1:W2:Y:S02]  /*84e0*/  SYNCS.PHASECHK.TRANS64.TRYWAIT P0, [R2+URZ+0x38], R5 ;  /* 0x00003805020075a7 */ /* 0x0022a400080011ff */
[----:B--2---:R-:W-:Y:S05]  /*84f0*/  @!P0 NANOSLEEP.SYNCS 0x989680 ;  /* 0x009896800000895d */ /* 0x004fea0003900000 */
[----:B------:R-:W2:Y:S02]  /*8500*/  @!P0 SYNCS.PHASECHK.TRANS64 P0, [R2+URZ+0x38], R5 ;  /* 0x00003805020085a7 */ /* 0x000ea400080010ff */
[----:B--2---:R-:W-:Y:S05]  /*8510*/  @!P0 BRA `(.L_x_110) ;  /* 0xfffffffc00f08947 */ /* 0x004fea000383ffff */
[----:B------:R-:W-:Y:S05]  /*8520*/  BRA `(.L_x_27) ;  /* 0xffffff94005c7947 */ /* 0x000fea000383ffff */
.L_x_32:
[----:B-1----:R1:W2:Y:S02]  /*8530*/  SYNCS.PHASECHK.TRANS64.TRYWAIT P0, [R2+URZ+0xa0], R3 ;  /* 0x0000a003020075a7 */ /* 0x0022a400080011ff */
[----:B--2---:R-:W-:Y:S05]  /*8540*/  @!P0 NANOSLEEP.SYNCS 0x989680 ;  /* 0x009896800000895d */ /* 0x004fea0003900000 */
[----:B------:R-:W2:Y:S02]  /*8550*/  @!P0 SYNCS.PHASECHK.TRANS64 P0, [R2+URZ+0xa0], R3 ;  /* 0x0000a003020085a7 */ /* 0x000ea400080010ff */
[----:B--2---:R-:W-:Y:S05]  /*8560*/  @!P0 BRA `(.L_x_32) ;  /* 0xfffffffc00f08947 */ /* 0x004fea000383ffff */
[----:B------:R-:W-:Y:S05]  /*8570*/  BRA `(.L_x_111) ;  /* 0xffffff9400e87947 */ /* 0x000fea000383ffff */
.L_x_36:
[----:B----4-:R-:W-:-:S07]  /*8580*/  MOV R0, UR5 ;  /* 0x0000000500007c02 */ /* 0x010fce0008000f00 */
.L_x_112:
[----:B-1----:R1:W2:Y:S02]  /*8590*/  SYNCS.PHASECHK.TRANS64.TRYWAIT P0, [R0+URZ], R3 ;  /* 0x00000003000075a7 */ /* 0x0022a400080011ff */
[----:B--2---:R-:W-:Y:S05]  /*85a0*/  @!P0 NANOSLEEP.SYNCS 0x989680 ;  /* 0x009896800000895d */ /* 0x004fea0003900000 */
[----:B------:R-:W2:Y:S02]  /*85b0*/  @!P0 SYNCS.PHASECHK.TRANS64 P0, [R0+URZ], R3 ;  /* 0x00000003000085a7 */ /* 0x000ea400080010ff */
[----:B--2---:R-:W-:Y:S05]  /*85c0*/  @!P0 BRA `(.L_x_112) ;  /* 0xfffffffc00f08947 */ /* 0x004fea000383ffff */
[----:B------:R-:W-:Y:S05]  /*85d0*/  BRA `(.L_x_113) ;  /* 0xffffff9c00587947 */ /* 0x000fea000383ffff */
.L_x_37:
[----:B----4-:R-:W-:-:S07]  /*85e0*/  MOV R0, UR5 ;  /* 0x0000000500007c02 */ /* 0x010fce0008000f00 */
.L_x_114:
[----:B-1----:R1:W2:Y:S02]  /*85f0*/  SYNCS.PHASECHK.TRANS64.TRYWAIT P0, [R0+URZ], R3 ;  /* 0x00000003000075a7 */ /* 0x0022a400080011ff */
[----:B--2---:R-:W-:Y:S05]  /*8600*/  @!P0 NANOSLEEP.SYNCS 0x989680 ;  /* 0x009896800000895d */ /* 0x004fea0003900000 */
[----:B------:R-:W2:Y:S02]  /*8610*/  @!P0 SYNCS.PHASECHK.TRANS64 P0, [R0+URZ], R3 ;  /* 0x00000003000085a7 */ /* 0x000ea400080010ff */
[----:B--2---:R-:W-:Y:S05]  /*8620*/  @!P0 BRA `(.L_x_114) ;  /* 0xfffffffc00f08947 */ /* 0x004fea000383ffff */
[----:B------:R-:W-:Y:S05]  /*8630*/  BRA `(.L_x_115) ;  /* 0xffffff9c00647947 */ /* 0x000fea000383ffff */
.L_x_38:
[----:B----4-:R-:W-:-:S07]  /*8640*/  MOV R0, UR5 ;  /* 0x0000000500007c02 */ /* 0x010fce0008000f00 */
.L_x_116:
[----:B-1----:R1:W2:Y:S02]  /*8650*/  SYNCS.PHASECHK.TRANS64.TRYWAIT P0, [R0+URZ], R3 ;  /* 0x00000003000075a7 */ /* 0x0022a400080011ff */
[----:B--2---:R-:W-:Y:S05]  /*8660*/  @!P0 NANOSLEEP.SYNCS 0x989680 ;  /* 0x009896800000895d */ /* 0x004fea0003900000 */
[----:B------:R-:W2:Y:S02]  /*8670*/  @!P0 SYNCS.PHASECHK.TRANS64 P0, [R0+URZ], R3 ;  /* 0x00000003000085a7 */ /* 0x000ea400080010ff */
[----:B--2---:R-:W-:Y:S05]  /*8680*/  @!P0 BRA `(.L_x_116) ;  /* 0xfffffffc00f08947 */ /* 0x004fea000383ffff */
[----:B------:R-:W-:Y:S05]  /*8690*/  BRA `(.L_x_117) ;  /* 0xffffff9c00707947 */ /* 0x000fea000383ffff */
.L_x_39:
[----:B----4-:R-:W-:-:S07]  /*86a0*/  MOV R0, UR5 ;  /* 0x0000000500007c02 */ /* 0x010fce0008000f00 */
.L_x_118:
[----:B-1----:R1:W2:Y:S02]  /*86b0*/  SYNCS.PHASECHK.TRANS64.TRYWAIT P0, [R0+URZ], R3 ;  /* 0x00000003000075a7 */ /* 0x0022a400080011ff */
[----:B--2---:R-:W-:Y:S05]  /*86c0*/  @!P0 NANOSLEEP.SYNCS 0x989680 ;  /* 0x009896800000895d */ /* 0x004fea0003900000 */
[----:B------:R-:W2:Y:S02]  /*86d0*/  @!P0 SYNCS.PHASECHK.TRANS64 P0, [R0+URZ], R3 ;  /* 0x00000003000085a7 */ /* 0x000ea400080010ff */
[----:B--2---:R-:W-:Y:S05]  /*86e0*/  @!P0 BRA `(.L_x_118) ;  /* 0xfffffffc00f08947 */ /* 0x004fea000383ffff */
[----:B------:R-:W-:Y:S05]  /*86f0*/  BRA `(.L_x_119) ;  /* 0xffffff9c007c7947 */ /* 0x000fea000383ffff */
.L_x_40:
[----:B----4-:R-:W-:-:S07]  /*8700*/  MOV R0, UR5 ;  /* 0x0000000500007c02 */ /* 0x010fce0008000f00 */
.L_x_120:
[----:B-1----:R1:W2:Y:S02]  /*8710*/  SYNCS.PHASECHK.TRANS64.TRYWAIT P0, [R0+URZ], R3 ;  /* 0x00000003000075a7 */ /* 0x0022a400080011ff */
[----:B--2---:R-:W-:Y:S05]  /*8720*/  @!P0 NANOSLEEP.SYNCS 0x989680 ;  /* 0x009896800000895d */ /* 0x004fea0003900000 */
[----:B------:R-:W2:Y:S02]  /*8730*/  @!P0 SYNCS.PHASECHK.TRANS64 P0, [R0+URZ], R3 ;  /* 0x00000003000085a7 */ /* 0x000ea400080010ff */
[----:B--2---:R-:W-:Y:S05]  /*8740*/  @!P0 BRA `(.L_x_120) ;  /* 0xfffffffc00f08947 */ /* 0x004fea000383ffff */
[----:B------:R-:W-:Y:S05]  /*8750*/  BRA `(.L_x_121) ;  /* 0xffffff9c00887947 */ /* 0x000fea000383ffff */
.L_x_41:
[----:B----4-:R-:W-:-:S07]  /*8760*/  MOV R0, UR5 ;  /* 0x0000000500007c02 */ /* 0x010fce0008000f00 */
.L_x_122:
[----:B-1----:R1:W2:Y:S02]  /*8770*/  SYNCS.PHASECHK.TRANS64.TRYWAIT P0, [R0+URZ], R3 ;  /* 0x00000003000075a7 */ /* 0x0022a400080011ff */
[----:B--2---:R-:W-:Y:S05]  /*8780*/  @!P0 NANOSLEEP.SYNCS 0x989680 ;  /* 0x009896800000895d */ /* 0x004fea0003900000 */
[----:B------:R-:W2:Y:S02]  /*8790*/  @!P0 SYNCS.PHASECHK.TRANS64 P0, [R0+URZ], R3 ;  /* 0x00000003000085a7 */ /* 0x000ea400080010ff */
[----:B--2---:R-:W-:Y:S05]  /*87a0*/  @!P0 BRA `(.L_x_122) ;  /* 0xfffffffc00f08947 */ /* 0x004fea000383ffff */
[----:B------:R-:W-:Y:S05]  /*87b0*/  BRA `(.L_x_123) ;  /* 0xffffff9c00947947 */ /* 0x000fea000383ffff */
.L_x_44:
[----:B-1----:R1:W2:Y:S02]  /*87c0*/  SYNCS.PHASECHK.TRANS64.TRYWAIT P0, [R0+URZ+0x100], R5 ;  /* 0x00010005000075a7 */ /* 0x0022a400080011ff */
[----:B--2---:R-:W-:Y:S05]  /*87d0*/  @!P0 NANOSLEEP.SYNCS 0x989680 ;  /* 0x009896800000895d */ /* 0x004fea0003900000 */
[----:B------:R-:W2:Y:S02]  /*87e0*/  @!P0 SYNCS.PHASECHK.TRANS64 P0, [R0+URZ+0x100], R5 ;  /* 0x00010005000085a7 */ /* 0x000ea400080010ff */
[----:B--2---:R-:W-:Y:S05]  /*87f0*/  @!P0 BRA `(.L_x_44) ;  /* 0xfffffffc00f08947 */ /* 0x004fea000383ffff */
[----:B------:R-:W-:Y:S05]  /*8800*/  BRA `(.L_x_124) ;  /* 0xffffff9c00f07947 */ /* 0x000fea000383ffff */
.L_x_45:
[----:B------:R-:W-:-:S07]  /*8810*/  MOV R0, UR5 ;  /* 0x0000000500007c02 */ /* 0x000fce0008000f00 */
.L_x_125:
[----:B-1----:R1:W2:Y:S02]  /*8820*/  SYNCS.PHASECHK.TRANS64.TRYWAIT P0, [R0+URZ+0xb0], R5 ;  /* 0x0000b005000075a7 */ /* 0x0022a400080011ff */
[----:B--2---:R-:W-:Y:S05]  /*8830*/  @!P0 NANOSLEEP.SYNCS 0x989680 ;  /* 0x009896800000895d */ /* 0x004fea0003900000 */
[----:B------:R-:W2:Y:S02]  /*8840*/  @!P0 SYNCS.PHASECHK.TRANS64 P0, [R0+URZ+0xb0], R5 ;  /* 0x0000b005000085a7 */ /* 0x000ea400080010ff */
[----:B--2---:R-:W-:Y:S05]  /*8850*/  @!P0 BRA `(.L_x_125) ;  /* 0xfffffffc00f08947 */ /* 0x004fea000383ffff */
[----:B------:R-:W-:Y:S05]  /*8860*/  BRA `(.L_x_126) ;  /* 0xffffffa000007947 */ /* 0x000fea000383ffff */
.L_x_46:
[----:B-1----:R1:W2:Y:S02]  /*8870*/  SYNCS.PHASECHK.TRANS64.TRYWAIT P1, [R0+URZ+0xa0], R5 ;  /* 0x0000a005000075a7 */ /* 0x0022a400080211ff */
[----:B--2---:R-:W-:Y:S05]  /*8880*/  @!P1 NANOSLEEP.SYNCS 0x989680 ;  /* 0x009896800000995d */ /* 0x004fea0003900000 */
[----:B------:R-:W2:Y:S02]  /*8890*/  @!P1 SYNCS.PHASECHK.TRANS64 P1, [R0+URZ+0xa0], R5 ;  /* 0x0000a005000095a7 */ /* 0x000ea400080210ff */
[----:B--2---:R-:W-:Y:S05]  /*88a0*/  @!P1 BRA `(.L_x_46) ;  /* 0xfffffffc00f09947 */ /* 0x004fea000383ffff */
[----:B------:R-:W-:Y:S05]  /*88b0*/  BRA `(.L_x_127) ;  /* 0xffffffa000307947 */ /* 0x000fea000383ffff */
.L_x_49:
[----:B------:R-:W-:-:S07]  /*88c0*/  MOV R0, UR5 ;  /* 0x0000000500007c02 */ /* 0x000fce0008000f00 */
.L_x_128:
[----:B-1----:R1:W2:Y:S02]  /*88d0*/  SYNCS.PHASECHK.TRANS64.TRYWAIT P0, [R0+URZ+0xb0], R3 ;  /* 0x0000b003000075a7 */ /* 0x0022a400080011ff */
[----:B--2---:R-:W-:Y:S05]  /*88e0*/  @!P0 NANOSLEEP.SYNCS 0x989680 ;  /* 0x009896800000895d */ /* 0x004fea0003900000 */
[----:B------:R-:W2:Y:S02]  /*88f0*/  @!P0 SYNCS.PHASECHK.TRANS64 P0, [R0+URZ+0xb0], R3 ;  /* 0x0000b003000085a7 */ /* 0x000ea400080010ff */
[----:B--2---:R-:W-:Y:S05]  /*8900*/  @!P0 BRA `(.L_x_128) ;  /* 0xfffffffc00f08947 */ /* 0x004fea000383ffff */
[----:B------:R-:W-:Y:S05]  /*8910*/  BRA `(.L_x_48) ;  /* 0xffffffa000847947 */ /* 0x000fea000383ffff */
.L_x_56:
[----:B-1----:R1:W2:Y:S02]  /*8920*/  SYNCS.PHASECHK.TRANS64.TRYWAIT P1, [R0+URZ+0xa0], R5 ;  /* 0x0000a005000075a7 */ /* 0x0022a400080211ff */
[----:B--2---:R-:W-:Y:S05]  /*8930*/  @!P1 NANOSLEEP.SYNCS 0x989680 ;  /* 0x009896800000995d */ /* 0x004fea0003900000 */
[----:B------:R-:W2:Y:S02]  /*8940*/  @!P1 SYNCS.PHASECHK.TRANS64 P1, [R0+URZ+0xa0], R5 ;  /* 0x0000a005000095a7 */ /* 0x000ea400080210ff */
[----:B--2---:R-:W-:Y:S05]  /*8950*/  @!P1 BRA `(.L_x_56) ;  /* 0xfffffffc00f09947 */ /* 0x004fea000383ffff */
[----:B------:R-:W-:Y:S05]  /*8960*/  BRA `(.L_x_129) ;  /* 0xffffffa400e47947 */ /* 0x000fea000383ffff */
.L_x_57:
[----:B------:R-:W-:-:S07]  /*8970*/  MOV R3, UR8 ;  /* 0x0000000800037c02 */ /* 0x000fce0008000f00 */
.L_x_130:
[----:B-1----:R1:W2:Y:S02]  /*8980*/  SYNCS.PHASECHK.TRANS64.TRYWAIT P0, [R3+URZ+0xe0], R0 ;  /* 0x0000e000030075a7 */ /* 0x0022a400080011ff */
[----:B--2---:R-:W-:Y:S05]  /*8990*/  @!P0 NANOSLEEP.SYNCS 0x989680 ;  /* 0x009896800000895d */ /* 0x004fea0003900000 */
[----:B------:R-:W2:Y:S02]  /*89a0*/  @!P0 SYNCS.PHASECHK.TRANS64 P0, [R3+URZ+0xe0], R0 ;  /* 0x0000e000030085a7 */ /* 0x000ea400080010ff */
[----:B--2---:R-:W-:Y:S05]  /*89b0*/  @!P0 BRA `(.L_x_130) ;  /* 0xfffffffc00f08947 */ /* 0x004fea000383ffff */
[----:B------:R-:W-:Y:S05]  /*89c0*/  BRA `(.L_x_131) ;  /* 0xffffffa8001c7947 */ /* 0x000fea000383ffff */
.L_x_60:
[----:B------:R-:W-:Y:S07]  /*89d0*/  MOV R0, UR7 ;  /* 0x0000000700007c02 */ /* 0x000fee0008000f00 */
.L_x_132:
[----:B-1----:R1:W2:Y:S02]  /*89e0*/  SYNCS.PHASECHK.TRANS64.TRYWAIT P0, [R0+URZ], R3 ;  /* 0x00000003000075a7 */ /* 0x0022a400080011ff */
[----:B--2---:R-:W-:Y:S05]  /*89f0*/  @!P0 NANOSLEEP.SYNCS 0x989680 ;  /* 0x009896800000895d */ /* 0x004fea0003900000 */
[----:B------:R-:W2:Y:S02]  /*8a00*/  @!P0 SYNCS.PHASECHK.TRANS64 P0, [R0+URZ], R3 ;  /* 0x00000003000085a7 */ /* 0x000ea400080010ff */
[----:B--2---:R-:W-:Y:S05]  /*8a10*/  @!P0 BRA `(.L_x_132) ;  /* 0xfffffffc00f08947 */ /* 0x004fea000383ffff */
[----:B------:R-:W-:Y:S05]  /*8a20*/  BRA `(.L_x_59) ;  /* 0xffffffa800387947 */ /* 0x000fea000383ffff */
.L_x_63:
[----:B------:R-:W-:-:S07]  /*8a30*/  MOV R0, UR5 ;  /* 0x0000000500007c02 */ /* 0x000fce0008000f00 */
.L_x_133:
[----:B--2---:R2:W3:Y:S02]  /*8a40*/  SYNCS.PHASECHK.TRANS64.TRYWAIT P0, [R0+URZ], R3 ;  /* 0x00000003000075a7 */ /* 0x0044e400080011ff */
[----:B---3--:R-:W-:Y:S05]  /*8a50*/  @!P0 NANOSLEEP.SYNCS 0x989680 ;  /* 0x009896800000895d */ /* 0x008fea0003900000 */
[----:B------:R-:W3:Y:S02]  /*8a60*/  @!P0 SYNCS.PHASECHK.TRANS64 P0, [R0+URZ], R3 ;  /* 0x00000003000085a7 */ /* 0x000ee400080010ff */
[----:B---3--:R-:W-:Y:S05]  /*8a70*/  @!P0 BRA `(.L_x_133) ;  /* 0xfffffffc00f08947 */ /* 0x008fea000383ffff */
[----:B------:R-:W-:Y:S05]  /*8a80*/  BRA `(.L_x_134) ;  /* 0xffffffa800ec7947 */ /* 0x000fea000383ffff */
.L_x_64:
[----:B------:R-:W-:-:S07]  /*8a90*/  MOV R0, UR5 ;  /* 0x0000000500007c02 */ /* 0x000fce0008000f00 */
.L_x_135:
[----:B-1----:R1:W2:Y:S02]  /*8aa0*/  SYNCS.PHASECHK.TRANS64.TRYWAIT P0, [R0+URZ], R3 ;  /* 0x00000003000075a7 */ /* 0x0022a400080011ff */
[----:B--2---:R-:W-:Y:S05]  /*8ab0*/  @!P0 NANOSLEEP.SYNCS 0x989680 ;  /* 0x009896800000895d */ /* 0x004fea0003900000 */
[----:B------:R-:W2:Y:S02]  /*8ac0*/  @!P0 SYNCS.PHASECHK.TRANS64 P0, [R0+URZ], R3 ;  /* 0x00000003000085a7 */ /* 0x000ea400080010ff */
[----:B--2---:R-:W-:Y:S05]  /*8ad0*/  @!P0 BRA `(.L_x_135) ;  /* 0xfffffffc00f08947 */ /* 0x004fea000383ffff */
[----:B------:R-:W-:Y:S05]  /*8ae0*/  BRA `(.L_x_136) ;  /* 0xffffffa800f87947 */ /* 0x000fea000383ffff */
.L_x_65:
[----:B------:R-:W-:-:S07]  /*8af0*/  MOV R0, UR5 ;  /* 0x0000000500007c02 */ /* 0x000fce0008000f00 */
.L_x_137:
[----:B-1----:R1:W2:Y:S02]  /*8b00*/  SYNCS.PHASECHK.TRANS64.TRYWAIT P0, [R0+URZ], R3 ;  /* 0x00000003000075a7 */ /* 0x0022a400080011ff */
[----:B--2---:R-:W-:Y:S05]  /*8b10*/  @!P0 NANOSLEEP.SYNCS 0x989680 ;  /* 0x009896800000895d */ /* 0x004fea0003900000 */
[----:B------:R-:W2:Y:S02]  /*8b20*/  @!P0 SYNCS.PHASECHK.TRANS64 P0, [R0+URZ], R3 ;  /* 0x00000003000085a7 */ /* 0x000ea400080010ff */
[----:B--2---:R-:W-:Y:S05]  /*8b30*/  @!P0 BRA `(.L_x_137) ;  /* 0xfffffffc00f08947 */ /* 0x004fea000383ffff */
[----:B------:R-:W-:Y:S05]  /*8b40*/  BRA `(.L_x_138) ;  /* 0xffffffac00047947 */ /* 0x000fea000383ffff */
.L_x_66:
[----:B------:R-:W-:-:S07]  /*8b50*/  MOV R0, UR7 ;  /* 0x0000000700007c02 */ /* 0x000fce0008000f00 */
.L_x_139:
[----:B-1----:R1:W2:Y:S02]  /*8b60*/  SYNCS.PHASECHK.TRANS64.TRYWAIT P0, [R0+URZ], R3 ;  /* 0x00000003000075a7 */ /* 0x0022a400080011ff */
[----:B--2---:R-:W-:Y:S05]  /*8b70*/  @!P0 NANOSLEEP.SYNCS 0x989680 ;  /* 0x009896800000895d */ /* 0x004fea0003900000 */
[----:B------:R-:W2:Y:S02]  /*8b80*/  @!P0 SYNCS.PHASECHK.TRANS64 P0, [R0+URZ], R3 ;  /* 0x00000003000085a7 */ /* 0x000ea400080010ff */
[----:B--2---:R-:W-:Y:S05]  /*8b90*/  @!P0 BRA `(.L_x_139) ;  /* 0xfffffffc00f08947 */ /* 0x004fea000383ffff */
[----:B------:R-:W-:Y:S05]  /*8ba0*/  BRA `(.L_x_140) ;  /* 0xffffffac00107947 */ /* 0x000fea000383ffff */
.L_x_71:
[----:B--2---:R2:W3:Y:S02]  /*8bb0*/  SYNCS.PHASECHK.TRANS64.TRYWAIT P0, [R0+URZ+0xa0], R3 ;  /* 0x0000a003000075a7 */ /* 0x0044e400080011ff */
[----:B---3--:R-:W-:Y:S05]  /*8bc0*/  @!P0 NANOSLEEP.SYNCS 0x989680 ;  /* 0x009896800000895d */ /* 0x008fea0003900000 */
[----:B------:R-:W3:Y:S02]  /*8bd0*/  @!P0 SYNCS.PHASECHK.TRANS64 P0, [R0+URZ+0xa0], R3 ;  /* 0x0000a003000085a7 */ /* 0x000ee400080010ff */
[----:B---3--:R-:W-:Y:S05]  /*8be0*/  @!P0 BRA `(.L_x_71) ;  /* 0xfffffffc00f08947 */ /* 0x008fea000383ffff */
[----:B------:R-:W-:Y:S05]  /*8bf0*/  BRA `(.L_x_141) ;  /* 0xffffffb000147947 */ /* 0x000fea000383ffff */
.L_x_74:
[----:B------:R-:W-:Y:S07]  /*8c00*/  MOV R0, UR7 ;  /* 0x0000000700007c02 */ /* 0x000fee0008000f00 */
.L_x_142:
[----:B--2---:R2:W3:Y:S02]  /*8c10*/  SYNCS.PHASECHK.TRANS64.TRYWAIT P0, [R0+URZ+0x98], R3 ;  /* 0x00009803000075a7 */ /* 0x0044e400080011ff */
[----:B---3--:R-:W-:Y:S05]  /*8c20*/  @!P0 NANOSLEEP.SYNCS 0x989680 ;  /* 0x009896800000895d */ /* 0x008fea0003900000 */
[----:B------:R-:W3:Y:S02]  /*8c30*/  @!P0 SYNCS.PHASECHK.TRANS64 P0, [R0+URZ+0x98], R3 ;  /* 0x00009803000085a7 */ /* 0x000ee400080010ff */
[----:B---3--:R-:W-:Y:S05]  /*8c40*/  @!P0 BRA `(.L_x_142) ;  /* 0xfffffffc00f08947 */ /* 0x008fea000383ffff */
[----:B------:R-:W-:Y:S05]  /*8c50*/  BRA `(.L_x_73) ;  /* 0xffffffb000f47947 */ /* 0x000fea000383ffff */
.L_x_77:
[----:B--2---:R-:W-:Y:S07]  /*8c60*/  MOV R3, UR7 ;  /* 0x0000000700037c02 */ /* 0x004fee0008000f00 */
.L_x_143:
[----:B-1----:R1:W2:Y:S02]  /*8c70*/  SYNCS.PHASECHK.TRANS64.TRYWAIT P0, [R3+URZ+0x80], R12 ;  /* 0x0000800c030075a7 */ /* 0x0022a400080011ff */
[----:B--2---:R-:W-:Y:S05]  /*8c80*/  @!P0 NANOSLEEP.SYNCS 0x989680 ;  /* 0x009896800000895d */ /* 0x004fea0003900000 */
[----:B------:R-:W2:Y:S02]  /*8c90*/  @!P0 SYNCS.PHASECHK.TRANS64 P0, [R3+URZ+0x80], R12 ;  /* 0x0000800c030085a7 */ /* 0x000ea400080010ff */
[----:B--2---:R-:W-:Y:S05]  /*8ca0*/  @!P0 BRA `(.L_x_143) ;  /* 0xfffffffc00f08947 */ /* 0x004fea000383ffff */
[----:B------:R-:W-:Y:S05]  /*8cb0*/  BRA `(.L_x_144) ;  /* 0xffffffb4006c7947 */ /* 0x000fea000383ffff */
.L_x_78:
[----:B------:R-:W-:Y:S07]  /*8cc0*/  MOV R3, UR7 ;  /* 0x0000000700037c02 */ /* 0x000fee0008000f00 */
.L_x_145:
[----:B-1----:R1:W2:Y:S02]  /*8cd0*/  SYNCS.PHASECHK.TRANS64.TRYWAIT P0, [R3+URZ+0x88], R12 ;  /* 0x0000880c030075a7 */ /* 0x0022a400080011ff */
[----:B--2---:R-:W-:Y:S05]  /*8ce0*/  @!P0 NANOSLEEP.SYNCS 0x989680 ;  /* 0x009896800000895d */ /* 0x004fea0003900000 */
[----:B------:R-:W2:Y:S02]  /*8cf0*/  @!P0 SYNCS.PHASECHK.TRANS64 P0, [R3+URZ+0x88], R12 ;  /* 0x0000880c030085a7 */ /* 0x000ea400080010ff */
[----:B--2---:R-:W-:Y:S05]  /*8d00*/  @!P0 BRA `(.L_x_145) ;  /* 0xfffffffc00f08947 */ /* 0x004fea000383ffff */
[----:B------:R-:W-:Y:S05]  /*8d10*/  BRA `(.L_x_146) ;  /* 0xffffffb400ec7947 */ /* 0x000fea000383ffff */
.L_x_80:
[----:B------:R-:W-:-:S07]  /*8d20*/  MOV R0, UR7 ;  /* 0x0000000700007c02 */ /* 0x000fce0008000f00 */
.L_x_147:
[----:B-1----:R1:W3:Y:S02]  /*8d30*/  SYNCS.PHASECHK.TRANS64.TRYWAIT P0, [R0+URZ+0x80], R3 ;  /* 0x00008003000075a7 */ /* 0x0022e400080011ff */
[----:B---3--:R-:W-:Y:S05]  /*8d40*/  @!P0 NANOSLEEP.SYNCS 0x989680 ;  /* 0x009896800000895d */ /* 0x008fea0003900000 */
[----:B------:R-:W3:Y:S02]  /*8d50*/  @!P0 SYNCS.PHASECHK.TRANS64 P0, [R0+URZ+0x80], R3 ;  /* 0x00008003000085a7 */ /* 0x000ee400080010ff */
[----:B---3--:R-:W-:Y:S05]  /*8d60*/  @!P0 BRA `(.L_x_147) ;  /* 0xfffffffc00f08947 */ /* 0x008fea000383ffff */
[----:B------:R-:W-:Y:S05]  /*8d70*/  BRA `(.L_x_148) ;  /* 0xffffffb8005c7947 */ /* 0x000fea000383ffff */
.L_x_82:
[----:B--2---:R2:W4:Y:S02]  /*8d80*/  SYNCS.PHASECHK.TRANS64.TRYWAIT P0, [R0+URZ+0xa0], R3 ;  /* 0x0000a003000075a7 */ /* 0x00452400080011ff */
[----:B----4-:R-:W-:Y:S05]  /*8d90*/  @!P0 NANOSLEEP.SYNCS 0x989680 ;  /* 0x009896800000895d */ /* 0x010fea0003900000 */
[----:B------:R-:W4:Y:S02]  /*8da0*/  @!P0 SYNCS.PHASECHK.TRANS64 P0, [R0+URZ+0xa0], R3 ;  /* 0x0000a003000085a7 */ /* 0x000f2400080010ff */
[----:B----4-:R-:W-:Y:S05]  /*8db0*/  @!P0 BRA `(.L_x_82) ;  /* 0xfffffffc00f08947 */ /* 0x010fea000383ffff */
[----:B------:R-:W-:Y:S05]  /*8dc0*/  BRA `(.L_x_149) ;  /* 0xffffffbc00287947 */ /* 0x000fea000383ffff */
.L_x_93:
[----:B-1----:R1:W3:Y:S02]  /*8dd0*/  SYNCS.PHASECHK.TRANS64.TRYWAIT P1, [R3+URZ+0x70], R0 ;  /* 0x00007000030075a7 */ /* 0x0022e400080211ff */
[----:B---3--:R-:W-:Y:S05]  /*8de0*/  @!P1 NANOSLEEP.SYNCS 0x989680 ;  /* 0x009896800000995d */ /* 0x008fea0003900000 */
[----:B------:R-:W3:Y:S02]  /*8df0*/  @!P1 SYNCS.PHASECHK.TRANS64 P1, [R3+URZ+0x70], R0 ;  /* 0x00007000030095a7 */ /* 0x000ee400080210ff */
[----:B---3--:R-:W-:Y:S05]  /*8e00*/  @!P1 BRA `(.L_x_93) ;  /* 0xfffffffc00f09947 */ /* 0x008fea000383ffff */
[----:B------:R-:W-:Y:S05]  /*8e10*/  BRA `(.L_x_92) ;  /* 0xffffffc800507947 */ /* 0x000fea000383ffff */
.L_x_95:
[----:B---3--:R3:W4:Y:S02]  /*8e20*/  SYNCS.PHASECHK.TRANS64.TRYWAIT P0, [R116+URZ+0xc0], R5 ;  /* 0x0000c005740075a7 */ /* 0x00872400080011ff */
[----:B----4-:R-:W-:Y:S05]  /*8e30*/  @!P0 NANOSLEEP.SYNCS 0x989680 ;  /* 0x009896800000895d */ /* 0x010fea0003900000 */
[----:B------:R-:W4:Y:S02]  /*8e40*/  @!P0 SYNCS.PHASECHK.TRANS64 P0, [R116+URZ+0xc0], R5 ;  /* 0x0000c005740085a7 */ /* 0x000f2400080010ff */
[----:B----4-:R-:W-:Y:S05]  /*8e50*/  @!P0 BRA `(.L_x_95) ;  /* 0xfffffffc00f08947 */ /* 0x010fea000383ffff */
[----:B------:R-:W-:Y:S05]  /*8e60*/  BRA `(.L_x_94) ;  /* 0xffffffc800ac7947 */ /* 0x000fea000383ffff */
.L_x_103:
[----:B--2---:R2:W3:Y:S02]  /*8e70*/  SYNCS.PHASECHK.TRANS64.TRYWAIT P0, [R125+URZ+0x70], R0 ;  /* 0x000070007d0075a7 */ /* 0x0044e400080011ff */
[----:B---3--:R-:W-:Y:S05]  /*8e80*/  @!P0 NANOSLEEP.SYNCS 0x989680 ;  /* 0x009896800000895d */ /* 0x008fea0003900000 */
[----:B------:R-:W3:Y:S02]  /*8e90*/  @!P0 SYNCS.PHASECHK.TRANS64 P0, [R125+URZ+0x70], R0 ;  /* 0x000070007d0085a7 */ /* 0x000ee400080010ff */
[----:B---3--:R-:W-:Y:S05]  /*8ea0*/  @!P0 BRA `(.L_x_103) ;  /* 0xfffffffc00f08947 */ /* 0x008fea000383ffff */
[----:B------:R-:W-:Y:S05]  /*8eb0*/  BRA `(.L_x_102) ;  /* 0xffffffdc00b07947 */ /* 0x000fea000383ffff */
        .weak           $__internal_0_$__cuda_sm10x_tcgen05_guardrail_trap_col_being_dealloced_not_returned_by_alloc
        .type           $__internal_0_$__cuda_sm10x_tcgen05_guardrail_trap_col_being_dealloced_not_returned_by_alloc,@function
        .size           $__internal_0_$__cuda_sm10x_tcgen05_guardrail_trap_col_being_dealloced_not_returned_by_alloc,($__internal_1_$__cuda_sm10x_tcgen05_guardrail_trap_phase_invalid_during_alloc - $__internal_0_$__cuda_sm10x_tcgen05_guardrail_trap_col_being_dealloced_not_returned_by_alloc)
$__internal_0_$__cuda_sm10x_tcgen05_guardrail_trap_col_being_dealloced_not_returned_by_alloc:
[----:B------:R-:W-:Y:S05]  /*8ec0*/  BPT.TRAP 0x1 ;  /* 0x000000040000795c */ /* 0x000fea0000300000 */
[----:B------:R-:W-:-:S04]  /*8ed0*/  HFMA2 R3, -RZ, RZ, 0, 0 ;  /* 0x00000000ff037431 */ /* 0x000fc800000001ff */
[----:B------:R-:W-:Y:S05]  /*8ee0*/  RET.REL.NODEC R2 `(_ZN7cutlass13device_kernelINS_4gemm6kernel13GemmUniversalIN4cute5tupleIJiiiiEEENS1_10collective13CollectiveMmaINS1_35MainloopSm100TmaUmmaWarpSpecializedILi7ELi2ELi4ENS5_IJNS4_1CILi1EEESB_SB_EEEEENS5_IJNSA_ILi128EEESE_NSA_ILi64EEEEEEaNS5_IJlSB_lEEEaSH_NS4_8TiledMMAINS4_8MMA_AtomIJNS4_15SM100_MMA_S8_SSIaaiLi128ELi128ELNS4_4UMMA5MajorE0ELSM_0ELNSL_8SaturateE0EEEEEENS4_6LayoutISC_NS5_IJNSA_ILi0EEESR_SR_EEEEENS5_IJNS4_10UnderscoreESU_SU_EEEEENS4_13SM90_TMA_LOADENS4_14ComposedLayoutINS4_7SwizzleILi2ELi4ELi3EEENS4_18smem_ptr_flag_bitsILi8EEENSQ_INS5_IJNSA_ILi8EEESF_EEENS5_IJSF_SB_EEEEEEEvNS4_8identityESX_S17_vS18_EENS_8epilogue10collective18CollectiveEpilogueINS1A_23Sm100TmaWarpSpecializedILi2ELi2ELi64ELb0ELb0EEEJSG_NS5_IJNSQ_ISE_SB_EENSQ_ISF_SB_EEEEEaSH_aSH_NS1A_6fusion15FusionCallbacksIS1E_NS1I_17LinearCombinationIaiaiLNS_15FloatRoundStyleE2EEESG_S1H_JEEENS4_5SM1004TMEM4LOAD26SM100_TMEM_LOAD_32dp32b64xESX_S17_NS4_39AutoVectorizingCopyWithAssumedAlignmentILi128EEENS4_14SM90_TMA_STOREES17_S1T_S1T_EEEvvEEEEvNT_6ParamsE) ;  /* 0xffffff7002447950 */ /* 0x000fea0003c3ffff */
        .weak           $__internal_1_$__cuda_sm10x_tcgen05_guardrail_trap_phase_invalid_during_alloc
        .type           $__internal_1_$__cuda_sm10x_tcgen05_guardrail_trap_phase_invalid_during_alloc,@function
        .size           $__internal_1_$__cuda_sm10x_tcgen05_guardrail_trap_phase_invalid_during_alloc,($__internal_2_$__cuda_sm10x_tcgen05_guardrail_trap_unallocated_columns_being_dealloced - $__internal_1_$__cuda_sm10x_tcgen05_guardrail_trap_phase_invalid_during_alloc)
$__internal_1_$__cuda_sm10x_tcgen05_guardrail_trap_phase_invalid_during_alloc:
[----:B------:R-:W-:Y:S05]  /*8ef0*/  BPT.TRAP 0x1 ;  /* 0x000000040000795c */ /* 0x000fea0000300000 */
[----:B------:R-:W-:-:S04]  /*8f00*/  MOV R3, 0x0 ;  /* 0x0000000000037802 */ /* 0x000fc80000000f00 */
[----:B------:R-:W-:Y:S05]  /*8f10*/  RET.REL.NODEC R2 `(_ZN7cutlass13device_kernelINS_4gemm6kernel13GemmUniversalIN4cute5tupleIJiiiiEEENS1_10collective13CollectiveMmaINS1_35MainloopSm100TmaUmmaWarpSpecializedILi7ELi2ELi4ENS5_IJNS4_1CILi1EEESB_SB_EEEEENS5_IJNSA_ILi128EEESE_NSA_ILi64EEEEEEaNS5_IJlSB_lEEEaSH_NS4_8TiledMMAINS4_8MMA_AtomIJNS4_15SM100_MMA_S8_SSIaaiLi128ELi128ELNS4_4UMMA5MajorE0ELSM_0ELNSL_8SaturateE0EEEEEENS4_6LayoutISC_NS5_IJNSA_ILi0EEESR_SR_EEEEENS5_IJNS4_10UnderscoreESU_SU_EEEEENS4_13SM90_TMA_LOADENS4_14ComposedLayoutINS4_7SwizzleILi2ELi4ELi3EEENS4_18smem_ptr_flag_bitsILi8EEENSQ_INS5_IJNSA_ILi8EEESF_EEENS5_IJSF_SB_EEEEEEEvNS4_8identityESX_S17_vS18_EENS_8epilogue10collective18CollectiveEpilogueINS1A_23Sm100TmaWarpSpecializedILi2ELi2ELi64ELb0ELb0EEEJSG_NS5_IJNSQ_ISE_SB_EENSQ_ISF_SB_EEEEEaSH_aSH_NS1A_6fusion15FusionCallbacksIS1E_NS1I_17LinearCombinationIaiaiLNS_15FloatRoundStyleE2EEESG_S1H_JEEENS4_5SM1004TMEM4LOAD26SM100_TMEM_LOAD_32dp32b64xESX_S17_NS4_39AutoVectorizingCopyWithAssumedAlignmentILi128EEENS4_14SM90_TMA_STOREES17_S1T_S1T_EEEvvEEEEvNT_6ParamsE) ;  /* 0xffffff7002387950 */ /* 0x000fea0003c3ffff */
        .weak           $__internal_2_$__cuda_sm10x_tcgen05_guardrail_trap_unallocated_columns_being_dealloced
        .type           $__internal_2_$__cuda_sm10x_tcgen05_guardrail_trap_unallocated_columns_being_dealloced,@function
        .size           $__internal_2_$__cuda_sm10x_tcgen05_guardrail_trap_unallocated_columns_being_dealloced,(.L_x_151 - $__internal_2_$__cuda_sm10x_tcgen05_guardrail_trap_unallocated_columns_being_dealloced)
$__internal_2_$__cuda_sm10x_tcgen05_guardrail_trap_unallocated_columns_being_dealloced:
[----:B------:R-:W-:Y:S05]  /*8f20*/  BPT.TRAP 0x1 ;  /* 0x000000040000795c */ /* 0x000fea0000300000 */
[----:B------:R-:W-:-:S04]  /*8f30*/  HFMA2 R3, -RZ, RZ, 0, 0 ;  /* 0x00000000ff037431 */ /* 0x000fc800000001ff */
[----:B------:R-:W-:Y:S05]  /*8f40*/  RET.REL.NODEC R2 `(_ZN7cutlass13device_kernelINS_4gemm6kernel13GemmUniversalIN4cute5tupleIJiiiiEEENS1_10collective13CollectiveMmaINS1_35MainloopSm100TmaUmmaWarpSpecializedILi7ELi2ELi4ENS5_IJNS4_1CILi1EEESB_SB_EEEEENS5_IJNSA_ILi128EEESE_NSA_ILi64EEEEEEaNS5_IJlSB_lEEEaSH_NS4_8TiledMMAINS4_8MMA_AtomIJNS4_15SM100_MMA_S8_SSIaaiLi128ELi128ELNS4_4UMMA5MajorE0ELSM_0ELNSL_8SaturateE0EEEEEENS4_6LayoutISC_NS5_IJNSA_ILi0EEESR_SR_EEEEENS5_IJNS4_10UnderscoreESU_SU_EEEEENS4_13SM90_TMA_LOADENS4_14ComposedLayoutINS4_7SwizzleILi2ELi4ELi3EEENS4_18smem_ptr_flag_bitsILi8EEENSQ_INS5_IJNSA_ILi8EEESF_EEENS5_IJSF_SB_EEEEEEEvNS4_8identityESX_S17_vS18_EENS_8epilogue10collective18CollectiveEpilogueINS1A_23Sm100TmaWarpSpecializedILi2ELi2ELi64ELb0ELb0EEEJSG_NS5_IJNSQ_ISE_SB_EENSQ_ISF_SB_EEEEEaSH_aSH_NS1A_6fusion15FusionCallbacksIS1E_NS1I_17LinearCombinationIaiaiLNS_15FloatRoundStyleE2EEESG_S1H_JEEENS4_5SM1004TMEM4LOAD26SM100_TMEM_LOAD_32dp32b64xESX_S17_NS4_39AutoVectorizingCopyWithAssumedAlignmentILi128EEENS4_14SM90_TMA_STOREES17_S1T_S1T_EEEvvEEEEvNT_6ParamsE) ;  /* 0xffffff70022c7950 */ /* 0x000fea0003c3ffff */
.L_x_150:
[----:B------:R-:W-:-:S00]  /*8f50*/  BRA `(.L_x_150) ;  /* 0xfffffffc00fc7947 */ /* 0x000fc0000383ffff */
[----:B------:R-:W-:-:S00]  /*8f60*/  NOP ;  /* 0x0000000000007918 */ /* 0x000fc00000000000 */
        /* <DEDUP_REMOVED lines=9> */
.L_x_151:


//--------------------- .nv.global.init           --------------------------
	.section	.nv.global.init,"aw",@progbits
.nv.global.init:
	.type		$str$27,@object
	.size		$str$27,($str$28 - $str$27)
$str$27:
        /*0000*/ 	.byte	0x28, 0x61, 0x64, 0x64, 0x72, 0x65, 0x73, 0x73, 0x20, 0x26, 0x20, 0x6d, 0x61, 0x73, 0x6b, 0x29
        /*0010*/ 	.byte	0x20, 0x3d, 0x3d, 0x20, 0x30, 0x00
	.type		$str$28,@object
	.size		$str$28,($str$26 - $str$28)
$str$28:
        /*0016*/ 	.byte	0x2f, 0x74, 0x6d, 0x70, 0x2f, 0x63, 0x75, 0x74, 0x6c, 0x61, 0x73, 0x73, 0x5f, 0x73, 0x77, 0x65
        /*0026*/ 	.byte	0x65, 0x70, 0x5f, 0x73, 0x72, 0x63, 0x2f, 0x69, 0x6e, 0x63, 0x6c, 0x75, 0x64, 0x65, 0x2f, 0x63
        /*0036*/ 	.byte	0x75, 0x74, 0x65, 0x2f, 0x70, 0x6f, 0x69, 0x6e, 0x74, 0x65, 0x72, 0x5f, 0x66, 0x6c, 0x61, 0x67
        /*0046*/ 	.byte	0x67, 0x65, 0x64, 0x2e, 0x68, 0x70, 0x70, 0x00
	.type		$str$26,@object
	.size		$str$26,($str$25 - $str$26)
$str$26:
        /*004e*/ 	.byte	0x2f, 0x74, 0x6d, 0x70, 0x2f, 0x63, 0x75, 0x74, 0x6c, 0x61, 0x73, 0x73, 0x5f, 0x73, 0x77, 0x65
        /*005e*/ 	.byte	0x65, 0x70, 0x5f, 0x73, 0x72, 0x63, 0x2f, 0x69, 0x6e, 0x63, 0x6c, 0x75, 0x64, 0x65, 0x2f, 0x63
        /*006e*/ 	.byte	0x75, 0x74, 0x65, 0x2f, 0x61, 0x74, 0x6f, 0x6d, 0x2f, 0x63, 0x6f, 0x70, 0x79, 0x5f, 0x74, 0x72
        /*007e*/ 	.byte	0x61, 0x69, 0x74, 0x73, 0x5f, 0x73, 0x6d, 0x31, 0x30, 0x30, 0x2e, 0x68, 0x70, 0x70, 0x00
	.type		$str$25,@object
	.size		$str$25,(__unnamed_1 - $str$25)
$str$25:
        /*008d*/ 	.byte	0x28, 0x28, 0x75, 0x69, 0x6e, 0x74, 0x33, 0x32, 0x5f, 0x74, 0x28, 0x74, 0x68, 0x72, 0x65, 0x61
        /*009d*/ 	.byte	0x64, 0x49, 0x64, 0x78, 0x2e, 0x78, 0x29, 0x20, 0x2f, 0x20, 0x33, 0x32, 0x29, 0x20, 0x25, 0x20
        /*00ad*/ 	.byte	0x34, 0x29, 0x20, 0x3d, 0x3d, 0x20, 0x28, 0x28, 0x28, 0x74, 0x6d, 0x65, 0x6d, 0x5f, 0x61, 0x64
        /*00bd*/ 	.byte	0x64, 0x72, 0x20, 0x3e, 0x3e, 0x20, 0x31, 0x36, 0x29, 0x20, 0x2f, 0x20, 0x33, 0x32, 0x29, 0x20
        /*00cd*/ 	.byte	0x25, 0x20, 0x34, 0x29, 0x00
	.type		__unnamed_1,@object
	.size		__unnamed_1,(__unnamed_2 - __unnamed_1)
__unnamed_1:
        /*00d2*/ 	.byte	0x61, 0x75, 0x74, 0x6f, 0x20, 0x63, 0x75, 0x74, 0x65, 0x3a, 0x3a, 0x61, 0x73, 0x5f, 0x70, 0x6f
        /* <DEDUP_REMOVED lines=24> */
        /*0262*/ 	.byte	0x5d, 0x00
	.type		__unnamed_2,@object
	.size		__unnamed_2,(.L_2 - __unnamed_2)
__unnamed_2:
        /* <DEDUP_REMOVED lines=42> */
        /*0504*/ 	.byte	0x43, 0x3c, 0x30, 0x3e, 0x3e, 0x3e, 0x3e, 0x5d, 0x00
.L_2:


//--------------------- .nv.shared._ZN7cutlass13device_kernelINS_4gemm6kernel13GemmUniversalIN4cute5tupleIJiiiiEEENS1_10collective13CollectiveMmaINS1_35MainloopSm100TmaUmmaWarpSpecializedILi7ELi2ELi4ENS5_IJNS4_1CILi1EEESB_SB_EEEEENS5_IJNSA_ILi128EEESE_NSA_ILi64EEEEEEaNS5_IJlSB_lEEEaSH_NS4_8TiledMMAINS4_8MMA_AtomIJNS4_15SM100_MMA_S8_SSIaaiLi128ELi128ELNS4_4UMMA5MajorE0ELSM_0ELNSL_8SaturateE0EEEEEENS4_6LayoutISC_NS5_IJNSA_ILi0EEESR_SR_EEEEENS5_IJNS4_10UnderscoreESU_SU_EEEEENS4_13SM90_TMA_LOADENS4_14ComposedLayoutINS4_7SwizzleILi2ELi4ELi3EEENS4_18smem_ptr_flag_bitsILi8EEENSQ_INS5_IJNSA_ILi8EEESF_EEENS5_IJSF_SB_EEEEEEEvNS4_8identityESX_S17_vS18_EENS_8epilogue10collective18CollectiveEpilogueINS1A_23Sm100TmaWarpSpecializedILi2ELi2ELi64ELb0ELb0EEEJSG_NS5_IJNSQ_ISE_SB_EENSQ_ISF_SB_EEEEEaSH_aSH_NS1A_6fusion15FusionCallbacksIS1E_NS1I_17LinearCombinationIaiaiLNS_15FloatRoundStyleE2EEESG_S1H_JEEENS4_5SM1004TMEM4LOAD26SM100_TMEM_LOAD_32dp32b64xESX_S17_NS4_39AutoVectorizingCopyWithAssumedAlignmentILi128EEENS4_14SM90_TMA_STOREES17_S1T_S1T_EEEvvEEEEvNT_6ParamsE --------------------------
	.section	.nv.shared._ZN7cutlass13device_kernelINS_4gemm6kernel13GemmUniversalIN4cute5tupleIJiiiiEEENS1_10collective13CollectiveMmaINS1_35MainloopSm100TmaUmmaWarpSpecializedILi7ELi2ELi4ENS5_IJNS4_1CILi1EEESB_SB_EEEEENS5_IJNSA_ILi128EEESE_NSA_ILi64EEEEEEaNS5_IJlSB_lEEEaSH_NS4_8TiledMMAINS4_8MMA_AtomIJNS4_15SM100_MMA_S8_SSIaaiLi128ELi128ELNS4_4UMMA5MajorE0ELSM_0ELNSL_8SaturateE0EEEEEENS4_6LayoutISC_NS5_IJNSA_ILi0EEESR_SR_EEEEENS5_IJNS4_10UnderscoreESU_SU_EEEEENS4_13SM90_TMA_LOADENS4_14ComposedLayoutINS4_7SwizzleILi2ELi4ELi3EEENS4_18smem_ptr_flag_bitsILi8EEENSQ_INS5_IJNSA_ILi8EEESF_EEENS5_IJSF_SB_EEEEEEEvNS4_8identityESX_S17_vS18_EENS_8epilogue10collective18CollectiveEpilogueINS1A_23Sm100TmaWarpSpecializedILi2ELi2ELi64ELb0ELb0EEEJSG_NS5_IJNSQ_ISE_SB_EENSQ_ISF_SB_EEEEEaSH_aSH_NS1A_6fusion15FusionCallbacksIS1E_NS1I_17LinearCombinationIaiaiLNS_15FloatRoundStyleE2EEESG_S1H_JEEENS4_5SM1004TMEM4LOAD26SM100_TMEM_LOAD_32dp32b64xESX_S17_NS4_39AutoVectorizingCopyWithAssumedAlignmentILi128EEENS4_14SM90_TMA_STOREES17_S1T_S1T_EEEvvEEEEvNT_6ParamsE,"aw",@nobits
	.sectionflags	@""
	.align	16
	.zero		1024


//--------------------- .nv.shared.reserved.0     --------------------------
	.section	.nv.shared.reserved.0,"aw",@nobits
	.weak		__nv_reservedSMEM_offset_0_alias
	.size		__nv_reservedSMEM_offset_0_alias, 0, 64
	.other		__nv_reservedSMEM_offset_0_alias,@"STO_CUDA_RESERVED_SHARED STV_DEFAULT"
__nv_reservedSMEM_offset_0_alias:
	.zero		0
.nv.shared.reserved.0:
	.zero		64
	.weak		__nv_reservedSMEM_tcgen05_partition
	.type		__nv_reservedSMEM_tcgen05_partition,@object
	.size		__nv_reservedSMEM_tcgen05_partition,(.L_0 - __nv_reservedSMEM_tcgen05_partition)
__nv_reservedSMEM_tcgen05_partition:
	.zero		32
.L_0:


//--------------------- .nv.global                --------------------------
	.section	.nv.global,"aw",@nobits
.nv.global:
	.type		_ZN40_INTERNAL_c2eff5fd_4_k_cu_bfcd372c_195104cute1_E,@object
	.size		_ZN40_INTERNAL_c2eff5fd_4_k_cu_bfcd372c_195104cute1_E,(_ZN40_INTERNAL_c2eff5fd_4_k_cu_bfcd372c_195104cuda3std3__45__cpo6cbeginE - _ZN40_INTERNAL_c2eff5fd_4_k_cu_bfcd372c_195104cute1_E)
_ZN40_INTERNAL_c2eff5fd_4_k_cu_bfcd372c_195104cute1_E:
	.zero		1
	.type		_ZN40_INTERNAL_c2eff5fd_4_k_cu_bfcd372c_195104cuda3std3__45__cpo6cbeginE,@object
	.size		_ZN40_INTERNAL_c2eff5fd_4_k_cu_bfcd372c_195104cuda3std3__45__cpo6cbeginE,(_ZN40_INTERNAL_c2eff5fd_4_k_cu_bfcd372c_195104cuda3std3__48in_placeE - _ZN40_INTERNAL_c2eff5fd_4_k_cu_bfcd372c_195104cuda3std3__45__cpo6cbeginE)
_ZN40_INTERNAL_c2eff5fd_4_k_cu_bfcd372c_195104cuda3std3__45__cpo6cbeginE:
	.zero		1
	.type		_ZN40_INTERNAL_c2eff5fd_4_k_cu_bfcd372c_195104cuda3std3__48in_placeE,@object
	.size		_ZN40_INTERNAL_c2eff5fd_4_k_cu_bfcd372c_195104cuda3std3__48in_placeE,(_ZN40_INTERNAL_c2eff5fd_4_k_cu_bfcd372c_195104cuda3std6ranges3__45__cpo9iter_moveE - _ZN40_INTERNAL_c2eff5fd_4_k_cu_bfcd372c_195104cuda3std3__48in_placeE)
_ZN40_INTERNAL_c2eff5fd_4_k_cu_bfcd372c_195104cuda3std3__48in_placeE:
	.zero		1
	.type		_ZN40_INTERNAL_c2eff5fd_4_k_cu_bfcd372c_195104cuda3std6ranges3__45__cpo9iter_moveE,@object
	.size		_ZN40_INTERNAL_c2eff5fd_4_k_cu_bfcd372c_195104cuda3std6ranges3__45__cpo9iter_moveE,(_ZN40_INTERNAL_c2eff5fd_4_k_cu_bfcd372c_195104cuda3std3__45__cpo5beginE - _ZN40_INTERNAL_c2eff5fd_4_k_cu_bfcd372c_195104cuda3std6ranges3__45__cpo9iter_moveE)
_ZN40_INTERNAL_c2eff5fd_4_k_cu_bfcd372c_195104cuda3std6ranges3__45__cpo9iter_moveE:
	.zero		1
	.type		_ZN40_INTERNAL_c2eff5fd_4_k_cu_bfcd372c_195104cuda3std3__45__cpo5beginE,@object
	.size		_ZN40_INTERNAL_c2eff5fd_4_k_cu_bfcd372c_195104cuda3std3__45__cpo5beginE,(_ZN40_INTERNAL_c2eff5fd_4_k_cu_bfcd372c_195104cuda3std3__442_GLOBAL__N__c2eff5fd_4_k_cu_bfcd372c_195106ignoreE - _ZN40_INTERNAL_c2eff5fd_4_k_cu_bfcd372c_195104cuda3std3__45__cpo5beginE)
_ZN40_INTERNAL_c2eff5fd_4_k_cu_bfcd372c_195104cuda3std3__45__cpo5beginE:
	.zero		1
	.type		_ZN40_INTERNAL_c2eff5fd_4_k_cu_bfcd372c_195104cuda3std3__442_GLOBAL__N__c2eff5fd_4_k_cu_bfcd372c_195106ignoreE,@object
	.size		_ZN40_INTERNAL_c2eff5fd_4_k_cu_bfcd372c_195104cuda3std3__442_GLOBAL__N__c2eff5fd_4_k_cu_bfcd372c_195106ignoreE,(_ZN40_INTERNAL_c2eff5fd_4_k_cu_bfcd372c_195104cute7productE - _ZN40_INTERNAL_c2eff5fd_4_k_cu_bfcd372c_195104cuda3std3__442_GLOBAL__N__c2eff5fd_4_k_cu_bfcd372c_195106ignoreE)
_ZN40_INTERNAL_c2eff5fd_4_k_cu_bfcd372c_195104cuda3std3__442_GLOBAL__N__c2eff5fd_4_k_cu_bfcd372c_195106ignoreE:
	.zero		1
	.type		_ZN40_INTERNAL_c2eff5fd_4_k_cu_bfcd372c_195104cute7productE,@object
	.size		_ZN40_INTERNAL_c2eff5fd_4_k_cu_bfcd372c_195104cute7productE,(_ZN40_INTERNAL_c2eff5fd_4_k_cu_bfcd372c_195104cuda3std3__45__cpo3endE - _ZN40_INTERNAL_c2eff5fd_4_k_cu_bfcd372c_195104cute7productE)
_ZN40_INTERNAL_c2eff5fd_4_k_cu_bfcd372c_195104cute7productE:
	.zero		1
	.type		_ZN40_INTERNAL_c2eff5fd_4_k_cu_bfcd372c_195104cuda3std3__45__cpo3endE,@object
	.size		_ZN40_INTERNAL_c2eff5fd_4_k_cu_bfcd372c_195104cuda3std3__45__cpo3endE,(_ZN40_INTERNAL_c2eff5fd_4_k_cu_bfcd372c_195104cuda3std3__419piecewise_constructE - _ZN40_INTERNAL_c2eff5fd_4_k_cu_bfcd372c_195104cuda3std3__45__cpo3endE)
_ZN40_INTERNAL_c2eff5fd_4_k_cu_bfcd372c_195104cuda3std3__45__cpo3endE:
	.zero		1
	.type		_ZN40_INTERNAL_c2eff5fd_4_k_cu_bfcd372c_195104cuda3std3__419piecewise_constructE,@object
	.size		_ZN40_INTERNAL_c2eff5fd_4_k_cu_bfcd372c_195104cuda3std3__419piecewise_constructE,(_ZN40_INTERNAL_c2eff5fd_4_k_cu_bfcd372c_195104cuda3std3__45__cpo4cendE - _ZN40_INTERNAL_c2eff5fd_4_k_cu_bfcd372c_195104cuda3std3__419piecewise_constructE)
_ZN40_INTERNAL_c2eff5fd_4_k_cu_bfcd372c_195104cuda3std3__419piecewise_constructE:
	.zero		1
	.type		_ZN40_INTERNAL_c2eff5fd_4_k_cu_bfcd372c_195104cuda3std3__45__cpo4cendE,@object
	.size		_ZN40_INTERNAL_c2eff5fd_4_k_cu_bfcd372c_195104cuda3std3__45__cpo4cendE,(_ZN40_INTERNAL_c2eff5fd_4_k_cu_bfcd372c_195104cuda3std6ranges3__45__cpo4swapE - _ZN40_INTERNAL_c2eff5fd_4_k_cu_bfcd372c_195104cuda3std3__45__cpo4cendE)
_ZN40_INTERNAL_c2eff5fd_4_k_cu_bfcd372c_195104cuda3std3__45__cpo4cendE:
	.zero		1
	.type		_ZN40_INTERNAL_c2eff5fd_4_k_cu_bfcd372c_195104cuda3std6ranges3__45__cpo4swapE,@object
	.size		_ZN40_INTERNAL_c2eff5fd_4_k_cu_bfcd372c_195104cuda3std6ranges3__45__cpo4swapE,(.L_10 - _ZN40_INTERNAL_c2eff5fd_4_k_cu_bfcd372c_195104cuda3std6ranges3__45__cpo4swapE)
_ZN40_INTERNAL_c2eff5fd_4_k_cu_bfcd372c_195104cuda3std6ranges3__45__cpo4swapE:
	.zero		1
.L_10:


//--------------------- .nv.constant0._ZN7cutlass13device_kernelINS_4gemm6kernel13GemmUniversalIN4cute5tupleIJiiiiEEENS1_10collective13CollectiveMmaINS1_35MainloopSm100TmaUmmaWarpSpecializedILi7ELi2ELi4ENS5_IJNS4_1CILi1EEESB_SB_EEEEENS5_IJNSA_ILi128EEESE_NSA_ILi64EEEEEEaNS5_IJlSB_lEEEaSH_NS4_8TiledMMAINS4_8MMA_AtomIJNS4_15SM100_MMA_S8_SSIaaiLi128ELi128ELNS4_4UMMA5MajorE0ELSM_0ELNSL_8SaturateE0EEEEEENS4_6LayoutISC_NS5_IJNSA_ILi0EEESR_SR_EEEEENS5_IJNS4_10UnderscoreESU_SU_EEEEENS4_13SM90_TMA_LOADENS4_14ComposedLayoutINS4_7SwizzleILi2ELi4ELi3EEENS4_18smem_ptr_flag_bitsILi8EEENSQ_INS5_IJNSA_ILi8EEESF_EEENS5_IJSF_SB_EEEEEEEvNS4_8identityESX_S17_vS18_EENS_8epilogue10collective18CollectiveEpilogueINS1A_23Sm100TmaWarpSpecializedILi2ELi2ELi64ELb0ELb0EEEJSG_NS5_IJNSQ_ISE_SB_EENSQ_ISF_SB_EEEEEaSH_aSH_NS1A_6fusion15FusionCallbacksIS1E_NS1I_17LinearCombinationIaiaiLNS_15FloatRoundStyleE2EEESG_S1H_JEEENS4_5SM1004TMEM4LOAD26SM100_TMEM_LOAD_32dp32b64xESX_S17_NS4_39AutoVectorizingCopyWithAssumedAlignmentILi128EEENS4_14SM90_TMA_STOREES17_S1T_S1T_EEEvvEEEEvNT_6ParamsE --------------------------
	.section	.nv.constant0._ZN7cutlass13device_kernelINS_4gemm6kernel13GemmUniversalIN4cute5tupleIJiiiiEEENS1_10collective13CollectiveMmaINS1_35MainloopSm100TmaUmmaWarpSpecializedILi7ELi2ELi4ENS5_IJNS4_1CILi1EEESB_SB_EEEEENS5_IJNSA_ILi128EEESE_NSA_ILi64EEEEEEaNS5_IJlSB_lEEEaSH_NS4_8TiledMMAINS4_8MMA_AtomIJNS4_15SM100_MMA_S8_SSIaaiLi128ELi128ELNS4_4UMMA5MajorE0ELSM_0ELNSL_8SaturateE0EEEEEENS4_6LayoutISC_NS5_IJNSA_ILi0EEESR_SR_EEEEENS5_IJNS4_10UnderscoreESU_SU_EEEEENS4_13SM90_TMA_LOADENS4_14ComposedLayoutINS4_7SwizzleILi2ELi4ELi3EEENS4_18smem_ptr_flag_bitsILi8EEENSQ_INS5_IJNSA_ILi8EEESF_EEENS5_IJSF_SB_EEEEEEEvNS4_8identityESX_S17_vS18_EENS_8epilogue10collective18CollectiveEpilogueINS1A_23Sm100TmaWarpSpecializedILi2ELi2ELi64ELb0ELb0EEEJSG_NS5_IJNSQ_ISE_SB_EENSQ_ISF_SB_EEEEEaSH_aSH_NS1A_6fusion15FusionCallbacksIS1E_NS1I_17LinearCombinationIaiaiLNS_15FloatRoundStyleE2EEESG_S1H_JEEENS4_5SM1004TMEM4LOAD26SM100_TMEM_LOAD_32dp32b64xESX_S17_NS4_39AutoVectorizingCopyWithAssumedAlignmentILi128EEENS4_14SM90_TMA_STOREES17_S1T_S1T_EEEvvEEEEvNT_6ParamsE,"a",@progbits
	.sectionflags	@""
	.align	4
.nv.constant0._ZN7cutlass13device_kernelINS_4gemm6kernel13GemmUniversalIN4cute5tupleIJiiiiEEENS1_10collective13CollectiveMmaINS1_35MainloopSm100TmaUmmaWarpSpecializedILi7ELi2ELi4ENS5_IJNS4_1CILi1EEESB_SB_EEEEENS5_IJNSA_ILi128EEESE_NSA_ILi64EEEEEEaNS5_IJlSB_lEEEaSH_NS4_8TiledMMAINS4_8MMA_AtomIJNS4_15SM100_MMA_S8_SSIaaiLi128ELi128ELNS4_4UMMA5MajorE0ELSM_0ELNSL_8SaturateE0EEEEEENS4_6LayoutISC_NS5_IJNSA_ILi0EEESR_SR_EEEEENS5_IJNS4_10UnderscoreESU_SU_EEEEENS4_13SM90_TMA_LOADENS4_14ComposedLayoutINS4_7SwizzleILi2ELi4ELi3EEENS4_18smem_ptr_flag_bitsILi8EEENSQ_INS5_IJNSA_ILi8EEESF_EEENS5_IJSF_SB_EEEEEEEvNS4_8identityESX_S17_vS18_EENS_8epilogue10collective18CollectiveEpilogueINS1A_23Sm100TmaWarpSpecializedILi2ELi2ELi64ELb0ELb0EEEJSG_NS5_IJNSQ_ISE_SB_EENSQ_ISF_SB_EEEEEaSH_aSH_NS1A_6fusion15FusionCallbacksIS1E_NS1I_17LinearCombinationIaiaiLNS_15FloatRoundStyleE2EEESG_S1H_JEEENS4_5SM1004TMEM4LOAD26SM100_TMEM_LOAD_32dp32b64xESX_S17_NS4_39AutoVectorizingCopyWithAssumedAlignmentILi128EEENS4_14SM90_TMA_STOREES17_S1T_S1T_EEEvvEEEEvNT_6ParamsE:
	.zero		2944


//--------------------- SYMBOLS --------------------------

	.type		.nv.reservedSmem.offset0,@object
	.size		.nv.reservedSmem.offset0,0x4
	.type		.nv.reservedSmem.cap,@object
	.size		.nv.reservedSmem.cap,0x4
	.type		__assertfail,@function
